//
// Generated by NVIDIA NVVM Compiler
//
// Compiler Build ID: CL-36424714
// Cuda compilation tools, release 13.0, V13.0.88
// Based on NVVM 20.0.0
//

.version 9.0
.target sm_100
.address_size 64

	// .globl	_Z21remove_empty_elementsPPiS_iS_S_S_S_S_i
.extern .func free
(
	.param .b64 free_param_0
)
;
.extern .func  (.param .b64 func_retval0) malloc
(
	.param .b64 malloc_param_0
)
;
// _ZZ21remove_empty_elementsPPiS_iS_S_S_S_S_iE8line_num has been demoted
// _ZZ21remove_empty_elementsPPiS_iS_S_S_S_S_iE4base has been demoted
// _ZZ10merge_scanPcPiS0_PS0_S0_iS0_P11state_arrayILi3EES0_PhiE12temp_storage has been demoted
// _ZZ10merge_scanPcPiS0_PS0_S0_iS0_P11state_arrayILi3EES0_PhiE13temp_storage2 has been demoted
// _ZZ10merge_scanPcPiS0_PS0_S0_iS0_P11state_arrayILi3EES0_PhiE10prev_value has been demoted
// _ZZ10merge_scanPcPiS0_PS0_S0_iS0_P11state_arrayILi3EES0_PhiE8prev_sum has been demoted
// _ZZ10merge_scanPcPiS0_PS0_S0_iS0_P11state_arrayILi3EES0_PhiE8line_num has been demoted
// _ZZ11output_sortPiiS_E12temp_storage has been demoted
// _ZZ11output_sortPiiS_E8prev_sum has been demoted
// _ZZ9switch_xyPcPiS0_S0_S0_S0_S_iiS0_S0_E9comma_idx has been demoted
// _ZZ9switch_xyPcPiS0_S0_S0_S0_S_iiS0_S0_E8line_num has been demoted
// _ZZ9switch_xyPcPiS0_S0_S0_S0_S_iiS0_S0_E9label_len has been demoted
// _ZZ9switch_xyPcPiS0_S0_S0_S0_S_iiS0_S0_E12label_offset has been demoted
.global .align 1 .b8 _ZN34_INTERNAL_93379e88_4_k_cu_a259fc2b4cuda3std3__45__cpo5beginE[1];
.global .align 1 .b8 _ZN34_INTERNAL_93379e88_4_k_cu_a259fc2b4cuda3std3__45__cpo3endE[1];
.global .align 1 .b8 _ZN34_INTERNAL_93379e88_4_k_cu_a259fc2b4cuda3std3__45__cpo6cbeginE[1];
.global .align 1 .b8 _ZN34_INTERNAL_93379e88_4_k_cu_a259fc2b4cuda3std3__45__cpo4cendE[1];
.global .align 1 .b8 _ZN34_INTERNAL_93379e88_4_k_cu_a259fc2b4cuda3std3__45__cpo6rbeginE[1];
.global .align 1 .b8 _ZN34_INTERNAL_93379e88_4_k_cu_a259fc2b4cuda3std3__45__cpo4rendE[1];
.global .align 1 .b8 _ZN34_INTERNAL_93379e88_4_k_cu_a259fc2b4cuda3std3__45__cpo7crbeginE[1];
.global .align 1 .b8 _ZN34_INTERNAL_93379e88_4_k_cu_a259fc2b4cuda3std3__45__cpo5crendE[1];
.global .align 1 .b8 _ZN34_INTERNAL_93379e88_4_k_cu_a259fc2b4cuda3std3__436_GLOBAL__N__93379e88_4_k_cu_a259fc2b6ignoreE[1];
.global .align 1 .b8 _ZN34_INTERNAL_93379e88_4_k_cu_a259fc2b4cuda3std3__419piecewise_constructE[1];
.global .align 1 .b8 _ZN34_INTERNAL_93379e88_4_k_cu_a259fc2b4cuda3std3__48in_placeE[1];
.global .align 1 .b8 _ZN34_INTERNAL_93379e88_4_k_cu_a259fc2b4cuda3std3__420unreachable_sentinelE[1];
.global .align 1 .b8 _ZN34_INTERNAL_93379e88_4_k_cu_a259fc2b4cuda3std3__47nulloptE[1];
.global .align 1 .b8 _ZN34_INTERNAL_93379e88_4_k_cu_a259fc2b4cuda3std3__48unexpectE[1];
.global .align 1 .b8 _ZN34_INTERNAL_93379e88_4_k_cu_a259fc2b4cuda3std6ranges3__45__cpo4swapE[1];
.global .align 1 .b8 _ZN34_INTERNAL_93379e88_4_k_cu_a259fc2b4cuda3std6ranges3__45__cpo9iter_moveE[1];
.global .align 1 .b8 _ZN34_INTERNAL_93379e88_4_k_cu_a259fc2b4cuda3std6ranges3__45__cpo5beginE[1];
.global .align 1 .b8 _ZN34_INTERNAL_93379e88_4_k_cu_a259fc2b4cuda3std6ranges3__45__cpo3endE[1];
.global .align 1 .b8 _ZN34_INTERNAL_93379e88_4_k_cu_a259fc2b4cuda3std6ranges3__45__cpo6cbeginE[1];
.global .align 1 .b8 _ZN34_INTERNAL_93379e88_4_k_cu_a259fc2b4cuda3std6ranges3__45__cpo4cendE[1];
.global .align 1 .b8 _ZN34_INTERNAL_93379e88_4_k_cu_a259fc2b4cuda3std6ranges3__45__cpo7advanceE[1];
.global .align 1 .b8 _ZN34_INTERNAL_93379e88_4_k_cu_a259fc2b4cuda3std6ranges3__45__cpo9iter_swapE[1];
.global .align 1 .b8 _ZN34_INTERNAL_93379e88_4_k_cu_a259fc2b4cuda3std6ranges3__45__cpo4nextE[1];
.global .align 1 .b8 _ZN34_INTERNAL_93379e88_4_k_cu_a259fc2b4cuda3std6ranges3__45__cpo4prevE[1];
.global .align 1 .b8 _ZN34_INTERNAL_93379e88_4_k_cu_a259fc2b4cuda3std6ranges3__45__cpo4dataE[1];
.global .align 1 .b8 _ZN34_INTERNAL_93379e88_4_k_cu_a259fc2b4cuda3std6ranges3__45__cpo5cdataE[1];
.global .align 1 .b8 _ZN34_INTERNAL_93379e88_4_k_cu_a259fc2b4cuda3std6ranges3__45__cpo4sizeE[1];
.global .align 1 .b8 _ZN34_INTERNAL_93379e88_4_k_cu_a259fc2b4cuda3std6ranges3__45__cpo5ssizeE[1];
.global .align 1 .b8 _ZN34_INTERNAL_93379e88_4_k_cu_a259fc2b4cuda3std6ranges3__45__cpo8distanceE[1];
.global .align 1 .b8 _ZN34_INTERNAL_93379e88_4_k_cu_a259fc2b6thrust24THRUST_300001_SM_1000_NS6system6detail10sequential3seqE[1];
.global .align 1 .b8 _ZN34_INTERNAL_93379e88_4_k_cu_a259fc2b6thrust24THRUST_300001_SM_1000_NS12placeholders2_1E[1];
.global .align 1 .b8 _ZN34_INTERNAL_93379e88_4_k_cu_a259fc2b6thrust24THRUST_300001_SM_1000_NS12placeholders2_2E[1];
.global .align 1 .b8 _ZN34_INTERNAL_93379e88_4_k_cu_a259fc2b6thrust24THRUST_300001_SM_1000_NS12placeholders2_3E[1];
.global .align 1 .b8 _ZN34_INTERNAL_93379e88_4_k_cu_a259fc2b6thrust24THRUST_300001_SM_1000_NS12placeholders2_4E[1];
.global .align 1 .b8 _ZN34_INTERNAL_93379e88_4_k_cu_a259fc2b6thrust24THRUST_300001_SM_1000_NS12placeholders2_5E[1];
.global .align 1 .b8 _ZN34_INTERNAL_93379e88_4_k_cu_a259fc2b6thrust24THRUST_300001_SM_1000_NS12placeholders2_6E[1];
.global .align 1 .b8 _ZN34_INTERNAL_93379e88_4_k_cu_a259fc2b6thrust24THRUST_300001_SM_1000_NS12placeholders2_7E[1];
.global .align 1 .b8 _ZN34_INTERNAL_93379e88_4_k_cu_a259fc2b6thrust24THRUST_300001_SM_1000_NS12placeholders2_8E[1];
.global .align 1 .b8 _ZN34_INTERNAL_93379e88_4_k_cu_a259fc2b6thrust24THRUST_300001_SM_1000_NS12placeholders2_9E[1];
.global .align 1 .b8 _ZN34_INTERNAL_93379e88_4_k_cu_a259fc2b6thrust24THRUST_300001_SM_1000_NS12placeholders3_10E[1];

.visible .entry _Z21remove_empty_elementsPPiS_iS_S_S_S_S_i(
	.param .u64 .ptr .align 1 _Z21remove_empty_elementsPPiS_iS_S_S_S_S_i_param_0,
	.param .u64 .ptr .align 1 _Z21remove_empty_elementsPPiS_iS_S_S_S_S_i_param_1,
	.param .u32 _Z21remove_empty_elementsPPiS_iS_S_S_S_S_i_param_2,
	.param .u64 .ptr .align 1 _Z21remove_empty_elementsPPiS_iS_S_S_S_S_i_param_3,
	.param .u64 .ptr .align 1 _Z21remove_empty_elementsPPiS_iS_S_S_S_S_i_param_4,
	.param .u64 .ptr .align 1 _Z21remove_empty_elementsPPiS_iS_S_S_S_S_i_param_5,
	.param .u64 .ptr .align 1 _Z21remove_empty_elementsPPiS_iS_S_S_S_S_i_param_6,
	.param .u64 .ptr .align 1 _Z21remove_empty_elementsPPiS_iS_S_S_S_S_i_param_7,
	.param .u32 _Z21remove_empty_elementsPPiS_iS_S_S_S_S_i_param_8
)
{
	.reg .pred 	%p<11>;
	.reg .b32 	%r<33>;
	.reg .b64 	%rd<38>;
	// demoted variable
	.shared .align 4 .u32 _ZZ21remove_empty_elementsPPiS_iS_S_S_S_S_iE8line_num;
	// demoted variable
	.shared .align 4 .u32 _ZZ21remove_empty_elementsPPiS_iS_S_S_S_S_iE4base;
	ld.param.u64 	%rd11, [_Z21remove_empty_elementsPPiS_iS_S_S_S_S_i_param_0];
	ld.param.u64 	%rd12, [_Z21remove_empty_elementsPPiS_iS_S_S_S_S_i_param_1];
	ld.param.u32 	%r17, [_Z21remove_empty_elementsPPiS_iS_S_S_S_S_i_param_2];
	ld.param.u64 	%rd14, [_Z21remove_empty_elementsPPiS_iS_S_S_S_S_i_param_3];
	ld.param.u64 	%rd13, [_Z21remove_empty_elementsPPiS_iS_S_S_S_S_i_param_5];
	ld.param.u64 	%rd15, [_Z21remove_empty_elementsPPiS_iS_S_S_S_S_i_param_6];
	ld.param.u64 	%rd16, [_Z21remove_empty_elementsPPiS_iS_S_S_S_S_i_param_7];
	ld.param.u32 	%r18, [_Z21remove_empty_elementsPPiS_iS_S_S_S_S_i_param_8];
	cvta.to.global.u64 	%rd1, %rd16;
	cvta.to.global.u64 	%rd2, %rd15;
	cvta.to.global.u64 	%rd3, %rd14;
	mov.u32 	%r1, %tid.x;
	setp.ne.s32 	%p1, %r1, 0;
	@%p1 bra 	$L__BB0_2;
	atom.global.inc.u32 	%r19, [%rd3], 2147483647;
	st.shared.u32 	[_ZZ21remove_empty_elementsPPiS_iS_S_S_S_S_iE8line_num], %r19;
$L__BB0_2:
	bar.sync 	0;
	ld.shared.u32 	%r28, [_ZZ21remove_empty_elementsPPiS_iS_S_S_S_S_iE8line_num];
	setp.ge.s32 	%p2, %r28, %r17;
	@%p2 bra 	$L__BB0_17;
	mul.wide.u32 	%rd4, %r1, 4;
	cvta.to.global.u64 	%rd5, %rd12;
	cvta.to.global.u64 	%rd6, %rd13;
	cvta.to.global.u64 	%rd7, %rd11;
$L__BB0_4:
	setp.ne.s32 	%p3, %r1, 0;
	mul.wide.s32 	%rd17, %r28, 4;
	add.s64 	%rd18, %rd5, %rd17;
	ld.global.u32 	%r4, [%rd18];
	@%p3 bra 	$L__BB0_6;
	add.s64 	%rd20, %rd6, %rd17;
	ld.global.u32 	%r20, [%rd20];
	st.shared.u32 	[_ZZ21remove_empty_elementsPPiS_iS_S_S_S_S_iE4base], %r20;
$L__BB0_6:
	bar.sync 	0;
	setp.ge.s32 	%p4, %r1, %r4;
	mul.wide.s32 	%rd21, %r28, 8;
	add.s64 	%rd8, %rd7, %rd21;
	@%p4 bra 	$L__BB0_12;
	setp.eq.s32 	%p5, %r18, 0;
	ld.shared.u32 	%r5, [_ZZ21remove_empty_elementsPPiS_iS_S_S_S_S_iE4base];
	@%p5 bra 	$L__BB0_10;
	add.s32 	%r30, %r1, %r5;
	add.s32 	%r31, %r30, 1;
	mov.u64 	%rd37, %rd4;
	mov.u32 	%r32, %r1;
$L__BB0_9:
	mul.wide.s32 	%rd22, %r31, 4;
	add.s64 	%rd23, %rd2, %rd22;
	mul.wide.s32 	%rd24, %r30, 4;
	add.s64 	%rd25, %rd1, %rd24;
	st.global.u32 	[%rd25], %r28;
	ld.global.u64 	%rd26, [%rd8];
	add.s64 	%rd27, %rd26, %rd37;
	ld.u32 	%r21, [%rd27];
	add.s32 	%r22, %r21, 2;
	st.global.u32 	[%rd23], %r22;
	add.s32 	%r32, %r32, 512;
	add.s64 	%rd37, %rd37, 2048;
	add.s32 	%r31, %r31, 512;
	add.s32 	%r30, %r30, 512;
	setp.lt.s32 	%p6, %r32, %r4;
	@%p6 bra 	$L__BB0_9;
	bra.uni 	$L__BB0_12;
$L__BB0_10:
	mov.u32 	%r29, %r1;
$L__BB0_11:
	ld.global.u64 	%rd28, [%rd8];
	mul.wide.u32 	%rd29, %r29, 4;
	add.s64 	%rd30, %rd28, %rd29;
	ld.u32 	%r23, [%rd30];
	add.s32 	%r24, %r5, %r29;
	mul.wide.s32 	%rd31, %r24, 4;
	add.s64 	%rd32, %rd2, %rd31;
	st.global.u32 	[%rd32], %r23;
	add.s32 	%r29, %r29, 512;
	setp.lt.s32 	%p7, %r29, %r4;
	@%p7 bra 	$L__BB0_11;
$L__BB0_12:
	setp.ne.s32 	%p8, %r1, 0;
	@%p8 bra 	$L__BB0_16;
	setp.eq.s32 	%p9, %r18, 0;
	@%p9 bra 	$L__BB0_15;
	ld.shared.u32 	%r25, [_ZZ21remove_empty_elementsPPiS_iS_S_S_S_S_iE4base];
	mul.wide.s32 	%rd33, %r25, 4;
	add.s64 	%rd34, %rd2, %rd33;
	mov.b32 	%r26, 0;
	st.global.u32 	[%rd34], %r26;
	add.s64 	%rd35, %rd1, %rd33;
	st.global.u32 	[%rd35], %r28;
$L__BB0_15:
	ld.global.u64 	%rd36, [%rd8];
	{ // callseq 0, 0
	.param .b64 param0;
	st.param.b64 	[param0], %rd36;
	call.uni 
	free, 
	(
	param0
	);
	} // callseq 0
	atom.global.inc.u32 	%r27, [%rd3], 2147483647;
	st.shared.u32 	[_ZZ21remove_empty_elementsPPiS_iS_S_S_S_S_iE8line_num], %r27;
$L__BB0_16:
	bar.sync 	0;
	ld.shared.u32 	%r28, [_ZZ21remove_empty_elementsPPiS_iS_S_S_S_S_iE8line_num];
	setp.lt.s32 	%p10, %r28, %r17;
	@%p10 bra 	$L__BB0_4;
$L__BB0_17:
	ret;

}
	// .globl	_Z10merge_scanPcPiS0_PS0_S0_iS0_P11state_arrayILi3EES0_Phi
.visible .entry _Z10merge_scanPcPiS0_PS0_S0_iS0_P11state_arrayILi3EES0_Phi(
	.param .u64 .ptr .align 1 _Z10merge_scanPcPiS0_PS0_S0_iS0_P11state_arrayILi3EES0_Phi_param_0,
	.param .u64 .ptr .align 1 _Z10merge_scanPcPiS0_PS0_S0_iS0_P11state_arrayILi3EES0_Phi_param_1,
	.param .u64 .ptr .align 1 _Z10merge_scanPcPiS0_PS0_S0_iS0_P11state_arrayILi3EES0_Phi_param_2,
	.param .u64 .ptr .align 1 _Z10merge_scanPcPiS0_PS0_S0_iS0_P11state_arrayILi3EES0_Phi_param_3,
	.param .u64 .ptr .align 1 _Z10merge_scanPcPiS0_PS0_S0_iS0_P11state_arrayILi3EES0_Phi_param_4,
	.param .u32 _Z10merge_scanPcPiS0_PS0_S0_iS0_P11state_arrayILi3EES0_Phi_param_5,
	.param .u64 .ptr .align 1 _Z10merge_scanPcPiS0_PS0_S0_iS0_P11state_arrayILi3EES0_Phi_param_6,
	.param .u64 .ptr .align 1 _Z10merge_scanPcPiS0_PS0_S0_iS0_P11state_arrayILi3EES0_Phi_param_7,
	.param .u64 .ptr .align 1 _Z10merge_scanPcPiS0_PS0_S0_iS0_P11state_arrayILi3EES0_Phi_param_8,
	.param .u64 .ptr .align 1 _Z10merge_scanPcPiS0_PS0_S0_iS0_P11state_arrayILi3EES0_Phi_param_9,
	.param .u32 _Z10merge_scanPcPiS0_PS0_S0_iS0_P11state_arrayILi3EES0_Phi_param_10
)
{
	.local .align 8 .b8 	__local_depot1[152];
	.reg .b64 	%SP;
	.reg .b64 	%SPL;
	.reg .pred 	%p<32>;
	.reg .b16 	%rs<110>;
	.reg .b32 	%r<437>;
	.reg .b64 	%rd<362>;
	// demoted variable
	.shared .align 16 .b8 _ZZ10merge_scanPcPiS0_PS0_S0_iS0_P11state_arrayILi3EES0_PhiE12temp_storage[2208];
	// demoted variable
	.shared .align 16 .b8 _ZZ10merge_scanPcPiS0_PS0_S0_iS0_P11state_arrayILi3EES0_PhiE13temp_storage2[2208];
	// demoted variable
	.shared .align 4 .b8 _ZZ10merge_scanPcPiS0_PS0_S0_iS0_P11state_arrayILi3EES0_PhiE10prev_value[4];
	// demoted variable
	.shared .align 4 .u32 _ZZ10merge_scanPcPiS0_PS0_S0_iS0_P11state_arrayILi3EES0_PhiE8prev_sum;
	// demoted variable
	.shared .align 4 .u32 _ZZ10merge_scanPcPiS0_PS0_S0_iS0_P11state_arrayILi3EES0_PhiE8line_num;
	mov.u64 	%SPL, __local_depot1;
	ld.param.u64 	%rd31, [_Z10merge_scanPcPiS0_PS0_S0_iS0_P11state_arrayILi3EES0_Phi_param_0];
	ld.param.u64 	%rd34, [_Z10merge_scanPcPiS0_PS0_S0_iS0_P11state_arrayILi3EES0_Phi_param_3];
	ld.param.u64 	%rd39, [_Z10merge_scanPcPiS0_PS0_S0_iS0_P11state_arrayILi3EES0_Phi_param_4];
	ld.param.u32 	%r28, [_Z10merge_scanPcPiS0_PS0_S0_iS0_P11state_arrayILi3EES0_Phi_param_5];
	ld.param.u64 	%rd36, [_Z10merge_scanPcPiS0_PS0_S0_iS0_P11state_arrayILi3EES0_Phi_param_7];
	ld.param.u64 	%rd37, [_Z10merge_scanPcPiS0_PS0_S0_iS0_P11state_arrayILi3EES0_Phi_param_8];
	ld.param.u64 	%rd38, [_Z10merge_scanPcPiS0_PS0_S0_iS0_P11state_arrayILi3EES0_Phi_param_9];
	cvta.to.global.u64 	%rd1, %rd39;
	add.u64 	%rd2, %SPL, 64;
	add.u64 	%rd3, %SPL, 144;
	mov.u32 	%r1, %tid.x;
	setp.ne.s32 	%p1, %r1, 0;
	@%p1 bra 	$L__BB1_2;
	atom.global.inc.u32 	%r30, [%rd1], 2147483647;
	st.shared.u32 	[_ZZ10merge_scanPcPiS0_PS0_S0_iS0_P11state_arrayILi3EES0_PhiE8line_num], %r30;
$L__BB1_2:
	bar.sync 	0;
	ld.shared.u32 	%r429, [_ZZ10merge_scanPcPiS0_PS0_S0_iS0_P11state_arrayILi3EES0_PhiE8line_num];
	setp.ge.s32 	%p2, %r429, %r28;
	@%p2 bra 	$L__BB1_33;
	add.u64 	%rd4, %SPL, 0;
	add.u64 	%rd5, %SPL, 0;
	add.u64 	%rd6, %SPL, 4;
	add.u64 	%rd7, %SPL, 0;
	add.u64 	%rd8, %SPL, 4;
	add.u64 	%rd9, %SPL, 8;
	add.u64 	%rd10, %SPL, 12;
	add.u64 	%rd11, %SPL, 16;
	add.u64 	%rd12, %SPL, 20;
	add.u64 	%rd13, %SPL, 24;
	add.u64 	%rd14, %SPL, 28;
	add.u64 	%rd15, %SPL, 32;
	add.u64 	%rd16, %SPL, 36;
	add.u64 	%rd17, %SPL, 40;
	add.u64 	%rd18, %SPL, 44;
	add.u64 	%rd19, %SPL, 48;
	add.u64 	%rd20, %SPL, 52;
	add.u64 	%rd21, %SPL, 56;
	shr.u32 	%r32, %r1, 4;
	add.s32 	%r33, %r32, %r1;
	shl.b32 	%r34, %r33, 2;
	mov.u32 	%r35, _ZZ10merge_scanPcPiS0_PS0_S0_iS0_P11state_arrayILi3EES0_PhiE13temp_storage2;
	add.s32 	%r36, %r35, %r34;
	add.s32 	%r3, %r36, 16;
	mov.u32 	%r37, _ZZ10merge_scanPcPiS0_PS0_S0_iS0_P11state_arrayILi3EES0_PhiE12temp_storage;
	add.s32 	%r38, %r37, %r34;
	add.s32 	%r4, %r38, 16;
	cvta.to.global.u64 	%rd22, %rd34;
	cvta.to.global.u64 	%rd23, %rd37;
	cvta.to.global.u64 	%rd24, %rd31;
	cvta.to.global.u64 	%rd25, %rd38;
	cvta.to.global.u64 	%rd26, %rd36;
$L__BB1_4:
	setp.ne.s32 	%p3, %r1, 0;
	mul.wide.s32 	%rd60, %r429, 8;
	add.s64 	%rd27, %rd22, %rd60;
	@%p3 bra 	$L__BB1_6;
	{ // callseq 1, 0
	.param .b64 param0;
	st.param.b64 	[param0], 2048;
	.param .b64 retval0;
	call.uni (retval0), 
	malloc, 
	(
	param0
	);
	ld.param.b64 	%rd61, [retval0];
	} // callseq 1
	st.global.u64 	[%rd27], %rd61;
$L__BB1_6:
	ld.param.u64 	%rd359, [_Z10merge_scanPcPiS0_PS0_S0_iS0_P11state_arrayILi3EES0_Phi_param_2];
	ld.param.u64 	%rd358, [_Z10merge_scanPcPiS0_PS0_S0_iS0_P11state_arrayILi3EES0_Phi_param_1];
	cvta.to.global.u64 	%rd63, %rd358;
	mul.wide.s32 	%rd64, %r429, 4;
	add.s64 	%rd65, %rd63, %rd64;
	ld.global.u32 	%r7, [%rd65];
	cvta.to.global.u64 	%rd66, %rd359;
	add.s64 	%rd67, %rd66, %rd64;
	ld.global.u32 	%r8, [%rd67];
	mov.b16 	%rs6, 1;
	mov.b16 	%rs7, 0;
	st.local.v2.u8 	[%rd3], {%rs7, %rs6};
	mov.b16 	%rs8, 2;
	st.local.u8 	[%rd3+2], %rs8;
	ld.local.u32 	%r39, [%rd3];
	st.shared.u16 	[_ZZ10merge_scanPcPiS0_PS0_S0_iS0_P11state_arrayILi3EES0_PhiE10prev_value], %r39;
	bfe.u32 	%r40, %r39, 16, 8;
	st.shared.u8 	[_ZZ10merge_scanPcPiS0_PS0_S0_iS0_P11state_arrayILi3EES0_PhiE10prev_value+2], %r40;
	mov.b32 	%r41, 0;
	st.shared.u32 	[_ZZ10merge_scanPcPiS0_PS0_S0_iS0_P11state_arrayILi3EES0_PhiE8prev_sum], %r41;
	setp.lt.s32 	%p4, %r7, 1;
	@%p4 bra 	$L__BB1_26;
	mov.b32 	%r434, 512;
	mov.b32 	%r430, 0;
$L__BB1_8:
	add.s32 	%r435, %r430, %r1;
	setp.ge.s32 	%p5, %r435, %r7;
	mov.b32 	%r432, 0;
	@%p5 bra 	$L__BB1_10;
	add.s32 	%r45, %r435, %r8;
	cvt.s64.s32 	%rd68, %r45;
	add.s64 	%rd69, %rd24, %rd68;
	ld.global.s8 	%r432, [%rd69];
	mul.wide.s32 	%rd70, %r432, 4;
	add.s64 	%rd71, %rd26, %rd70;
	ld.global.u32 	%r46, [%rd71];
	st.local.u16 	[%rd3], %r46;
	bfe.u32 	%r47, %r46, 16, 8;
	st.local.u8 	[%rd3+2], %r47;
$L__BB1_10:
	setp.gt.u32 	%p6, %r1, 31;
	bar.sync 	0;
	.pragma "used_bytes_mask 7";
	ld.local.u32 	%r48, [%rd3];
	bfe.u32 	%r49, %r48, 16, 8;
	.pragma "used_bytes_mask 7";
	ld.shared.u32 	%r50, [_ZZ10merge_scanPcPiS0_PS0_S0_iS0_P11state_arrayILi3EES0_PhiE10prev_value];
	bfe.u32 	%r51, %r50, 0, 8;
	cvt.u16.u32 	%rs1, %r51;
	bfe.u32 	%r52, %r50, 8, 8;
	cvt.u16.u32 	%rs2, %r52;
	bfe.u32 	%r53, %r50, 16, 8;
	cvt.u16.u32 	%rs3, %r53;
	mov.u32 	%r54, _ZZ10merge_scanPcPiS0_PS0_S0_iS0_P11state_arrayILi3EES0_PhiE12temp_storage;
	cvt.u64.u32 	%rd72, %r54;
	cvta.shared.u64 	%rd73, %rd72;
	st.local.u64 	[%rd2], %rd73;
	st.local.u32 	[%rd2+8], %r1;
	mov.b16 	%rs9, 1;
	mov.b16 	%rs10, 0;
	st.local.v2.u8 	[%rd2+12], {%rs10, %rs9};
	mov.b16 	%rs11, 2;
	st.local.u8 	[%rd2+14], %rs11;
	st.local.v2.u8 	[%rd2+16], {%rs10, %rs9};
	st.local.u8 	[%rd2+18], %rs11;
	st.local.v2.u8 	[%rd2+20], {%rs10, %rs9};
	st.local.u8 	[%rd2+22], %rs11;
	st.local.v2.u8 	[%rd2+24], {%rs10, %rs9};
	st.local.u8 	[%rd2+26], %rs11;
	st.local.v2.u8 	[%rd2+28], {%rs10, %rs9};
	st.local.u8 	[%rd2+30], %rs11;
	st.local.v2.u8 	[%rd2+32], {%rs10, %rs9};
	st.local.u8 	[%rd2+34], %rs11;
	st.local.v2.u8 	[%rd2+36], {%rs10, %rs9};
	st.local.u8 	[%rd2+38], %rs11;
	st.local.v2.u8 	[%rd2+40], {%rs10, %rs9};
	st.local.u8 	[%rd2+42], %rs11;
	st.local.v2.u8 	[%rd2+44], {%rs10, %rs9};
	st.local.u8 	[%rd2+46], %rs11;
	st.local.v2.u8 	[%rd2+48], {%rs10, %rs9};
	st.local.u8 	[%rd2+50], %rs11;
	st.local.v2.u8 	[%rd2+52], {%rs10, %rs9};
	bfe.u32 	%r55, %r48, 8, 8;
	cvt.u16.u32 	%rs12, %r55;
	bfe.u32 	%r56, %r48, 0, 8;
	cvt.u16.u32 	%rs13, %r56;
	st.shared.v2.u8 	[%r4], {%rs13, %rs12};
	st.shared.u8 	[%r4+2], %r49;
	bar.sync 	0;
	@%p6 bra 	$L__BB1_13;
	setp.ne.s32 	%p7, %r1, 0;
	mov.u32 	%r88, _ZZ10merge_scanPcPiS0_PS0_S0_iS0_P11state_arrayILi3EES0_PhiE12temp_storage;
	mad.lo.s32 	%r89, %r1, 68, %r88;
	ld.shared.u32 	%r90, [%r89+16];
	st.local.u16 	[%rd2+12], %r90;
	bfe.u32 	%r91, %r90, 16, 8;
	st.local.u8 	[%rd2+14], %r91;
	ld.shared.u32 	%r92, [%r89+20];
	st.local.u16 	[%rd2+16], %r92;
	bfe.u32 	%r93, %r92, 16, 8;
	st.local.u8 	[%rd2+18], %r93;
	ld.shared.u32 	%r94, [%r89+24];
	st.local.u16 	[%rd2+20], %r94;
	bfe.u32 	%r95, %r94, 16, 8;
	st.local.u8 	[%rd2+22], %r95;
	ld.shared.u32 	%r96, [%r89+28];
	st.local.u16 	[%rd2+24], %r96;
	bfe.u32 	%r97, %r96, 16, 8;
	st.local.u8 	[%rd2+26], %r97;
	ld.shared.u32 	%r98, [%r89+32];
	st.local.u16 	[%rd2+28], %r98;
	bfe.u32 	%r99, %r98, 16, 8;
	st.local.u8 	[%rd2+30], %r99;
	ld.shared.u32 	%r100, [%r89+36];
	st.local.u16 	[%rd2+32], %r100;
	bfe.u32 	%r101, %r100, 16, 8;
	st.local.u8 	[%rd2+34], %r101;
	ld.shared.u32 	%r102, [%r89+40];
	st.local.u16 	[%rd2+36], %r102;
	bfe.u32 	%r103, %r102, 16, 8;
	st.local.u8 	[%rd2+38], %r103;
	ld.shared.u32 	%r104, [%r89+44];
	st.local.u16 	[%rd2+40], %r104;
	bfe.u32 	%r105, %r104, 16, 8;
	st.local.u8 	[%rd2+42], %r105;
	ld.shared.u32 	%r106, [%r89+48];
	st.local.u16 	[%rd2+44], %r106;
	bfe.u32 	%r107, %r106, 16, 8;
	st.local.u8 	[%rd2+46], %r107;
	ld.shared.u32 	%r108, [%r89+52];
	st.local.u16 	[%rd2+48], %r108;
	bfe.u32 	%r109, %r108, 16, 8;
	st.local.u8 	[%rd2+50], %r109;
	ld.shared.u32 	%r110, [%r89+56];
	st.local.u16 	[%rd2+52], %r110;
	bfe.u32 	%r111, %r110, 16, 8;
	st.local.u8 	[%rd2+54], %r111;
	ld.shared.u32 	%r112, [%r89+60];
	st.local.u16 	[%rd2+56], %r112;
	bfe.u32 	%r113, %r112, 16, 8;
	st.local.u8 	[%rd2+58], %r113;
	ld.shared.u32 	%r114, [%r89+64];
	st.local.u16 	[%rd2+60], %r114;
	bfe.u32 	%r115, %r114, 16, 8;
	st.local.u8 	[%rd2+62], %r115;
	ld.shared.u32 	%r116, [%r89+68];
	st.local.u16 	[%rd2+64], %r116;
	bfe.u32 	%r117, %r116, 16, 8;
	st.local.u8 	[%rd2+66], %r117;
	ld.shared.u32 	%r118, [%r89+72];
	st.local.u16 	[%rd2+68], %r118;
	bfe.u32 	%r119, %r118, 16, 8;
	st.local.u8 	[%rd2+70], %r119;
	ld.shared.u32 	%r120, [%r89+76];
	st.local.u16 	[%rd2+72], %r120;
	bfe.u32 	%r121, %r120, 16, 8;
	st.local.u8 	[%rd2+74], %r121;
	.pragma "used_bytes_mask 7";
	ld.local.u32 	%r122, [%rd2+12];
	bfe.u32 	%r123, %r122, 0, 8;
	bfe.u32 	%r124, %r122, 8, 8;
	bfe.u32 	%r125, %r122, 16, 8;
	ld.local.v2.b32 	{%r126, %r127}, [%rd2+16];
	st.local.u32 	[%rd21], %r126;
	cvt.u64.u32 	%rd74, %r123;
	and.b64  	%rd75, %rd74, 255;
	add.s64 	%rd76, %rd21, %rd75;
	ld.local.u8 	%rd77, [%rd76];
	cvt.u64.u32 	%rd78, %r124;
	and.b64  	%rd79, %rd78, 255;
	add.s64 	%rd80, %rd21, %rd79;
	ld.local.u8 	%rd81, [%rd80];
	cvt.u64.u32 	%rd82, %r125;
	and.b64  	%rd83, %rd82, 255;
	add.s64 	%rd84, %rd21, %rd83;
	ld.local.u8 	%rd85, [%rd84];
	st.local.u32 	[%rd20], %r127;
	add.s64 	%rd86, %rd20, %rd77;
	ld.local.u8 	%rd87, [%rd86];
	add.s64 	%rd88, %rd20, %rd81;
	ld.local.u8 	%rd89, [%rd88];
	add.s64 	%rd90, %rd20, %rd85;
	ld.local.u8 	%rd91, [%rd90];
	ld.local.v2.b32 	{%r128, %r129}, [%rd2+24];
	st.local.u32 	[%rd19], %r128;
	add.s64 	%rd92, %rd19, %rd87;
	ld.local.u8 	%rd93, [%rd92];
	add.s64 	%rd94, %rd19, %rd89;
	ld.local.u8 	%rd95, [%rd94];
	add.s64 	%rd96, %rd19, %rd91;
	ld.local.u8 	%rd97, [%rd96];
	st.local.u32 	[%rd18], %r129;
	add.s64 	%rd98, %rd18, %rd93;
	ld.local.u8 	%rd99, [%rd98];
	add.s64 	%rd100, %rd18, %rd95;
	ld.local.u8 	%rd101, [%rd100];
	add.s64 	%rd102, %rd18, %rd97;
	ld.local.u8 	%rd103, [%rd102];
	ld.local.v2.b32 	{%r130, %r131}, [%rd2+32];
	st.local.u32 	[%rd17], %r130;
	add.s64 	%rd104, %rd17, %rd99;
	ld.local.u8 	%rd105, [%rd104];
	add.s64 	%rd106, %rd17, %rd101;
	ld.local.u8 	%rd107, [%rd106];
	add.s64 	%rd108, %rd17, %rd103;
	ld.local.u8 	%rd109, [%rd108];
	st.local.u32 	[%rd16], %r131;
	add.s64 	%rd110, %rd16, %rd105;
	ld.local.u8 	%rd111, [%rd110];
	add.s64 	%rd112, %rd16, %rd107;
	ld.local.u8 	%rd113, [%rd112];
	add.s64 	%rd114, %rd16, %rd109;
	ld.local.u8 	%rd115, [%rd114];
	ld.local.v2.b32 	{%r132, %r133}, [%rd2+40];
	st.local.u32 	[%rd15], %r132;
	add.s64 	%rd116, %rd15, %rd111;
	ld.local.u8 	%rd117, [%rd116];
	add.s64 	%rd118, %rd15, %rd113;
	ld.local.u8 	%rd119, [%rd118];
	add.s64 	%rd120, %rd15, %rd115;
	ld.local.u8 	%rd121, [%rd120];
	st.local.u32 	[%rd14], %r133;
	add.s64 	%rd122, %rd14, %rd117;
	ld.local.u8 	%rd123, [%rd122];
	add.s64 	%rd124, %rd14, %rd119;
	ld.local.u8 	%rd125, [%rd124];
	add.s64 	%rd126, %rd14, %rd121;
	ld.local.u8 	%rd127, [%rd126];
	ld.local.v2.b32 	{%r134, %r135}, [%rd2+48];
	st.local.u32 	[%rd13], %r134;
	add.s64 	%rd128, %rd13, %rd123;
	ld.local.u8 	%rd129, [%rd128];
	add.s64 	%rd130, %rd13, %rd125;
	ld.local.u8 	%rd131, [%rd130];
	add.s64 	%rd132, %rd13, %rd127;
	ld.local.u8 	%rd133, [%rd132];
	st.local.u32 	[%rd12], %r135;
	add.s64 	%rd134, %rd12, %rd129;
	ld.local.u8 	%rd135, [%rd134];
	add.s64 	%rd136, %rd12, %rd131;
	ld.local.u8 	%rd137, [%rd136];
	add.s64 	%rd138, %rd12, %rd133;
	ld.local.u8 	%rd139, [%rd138];
	ld.local.v2.b32 	{%r136, %r137}, [%rd2+56];
	st.local.u32 	[%rd11], %r136;
	add.s64 	%rd140, %rd11, %rd135;
	ld.local.u8 	%rd141, [%rd140];
	add.s64 	%rd142, %rd11, %rd137;
	ld.local.u8 	%rd143, [%rd142];
	add.s64 	%rd144, %rd11, %rd139;
	ld.local.u8 	%rd145, [%rd144];
	st.local.u32 	[%rd10], %r137;
	add.s64 	%rd146, %rd10, %rd141;
	ld.local.u8 	%rd147, [%rd146];
	add.s64 	%rd148, %rd10, %rd143;
	ld.local.u8 	%rd149, [%rd148];
	add.s64 	%rd150, %rd10, %rd145;
	ld.local.u8 	%rd151, [%rd150];
	ld.local.v2.b32 	{%r138, %r139}, [%rd2+64];
	st.local.u32 	[%rd9], %r138;
	add.s64 	%rd152, %rd9, %rd147;
	ld.local.u8 	%rd153, [%rd152];
	add.s64 	%rd154, %rd9, %rd149;
	ld.local.u8 	%rd155, [%rd154];
	add.s64 	%rd156, %rd9, %rd151;
	ld.local.u8 	%rd157, [%rd156];
	st.local.u32 	[%rd8], %r139;
	add.s64 	%rd158, %rd8, %rd153;
	ld.local.u8 	%rd159, [%rd158];
	add.s64 	%rd160, %rd8, %rd155;
	ld.local.u8 	%rd161, [%rd160];
	add.s64 	%rd162, %rd8, %rd157;
	ld.local.u8 	%rd163, [%rd162];
	ld.local.u32 	%r140, [%rd2+72];
	st.local.u32 	[%rd7], %r140;
	add.s64 	%rd164, %rd7, %rd159;
	ld.local.u8 	%rs14, [%rd164];
	add.s64 	%rd165, %rd7, %rd161;
	ld.local.u8 	%rs15, [%rd165];
	add.s64 	%rd166, %rd7, %rd163;
	ld.local.u8 	%rs16, [%rd166];
	// begin inline asm
	mov.u32 %r57, %laneid;
	// end inline asm
	ld.local.u8 	%r141, [%rd6+3];
	shl.b32 	%r142, %r141, 24;
	cvt.u32.u16 	%r143, %rs15;
	cvt.u32.u16 	%r144, %rs14;
	prmt.b32 	%r145, %r144, %r143, 0x3340U;
	cvt.u32.u16 	%r146, %rs16;
	prmt.b32 	%r147, %r146, %r141, 0x3340U;
	prmt.b32 	%r148, %r145, %r147, 0x5410U;
	st.local.u32 	[%rd5], %r148;
	shl.b32 	%r149, %r146, 16;
	and.b32  	%r150, %r149, 16711680;
	mul.wide.u16 	%r151, %rs15, 256;
	and.b32  	%r152, %r144, 255;
	or.b32  	%r153, %r150, %r151;
	or.b32  	%r154, %r153, %r152;
	or.b32  	%r59, %r154, %r142;
	mov.b32 	%r85, 1;
	mov.b32 	%r86, 0;
	mov.b32 	%r87, -1;
	// begin inline asm
	shfl.sync.up.b32 %r58, %r59, %r85, %r86, %r87;
	// end inline asm
	shr.u32 	%r155, %r58, 8;
	shr.u32 	%r156, %r58, 16;
	and.b32  	%r157, %r58, 255;
	cvt.u64.u32 	%rd167, %r157;
	add.s64 	%rd168, %rd5, %rd167;
	ld.local.u8 	%rs17, [%rd168];
	and.b32  	%r158, %r155, 255;
	cvt.u64.u32 	%rd169, %r158;
	add.s64 	%rd170, %rd5, %rd169;
	ld.local.u8 	%rs18, [%rd170];
	and.b32  	%r159, %r156, 255;
	cvt.u64.u32 	%rd171, %r159;
	add.s64 	%rd172, %rd5, %rd171;
	ld.local.u8 	%rs19, [%rd172];
	setp.lt.s32 	%p8, %r57, 1;
	selp.b16 	%rs20, %rs14, %rs17, %p8;
	selp.b16 	%rs21, %rs15, %rs18, %p8;
	selp.b16 	%rs22, %rs16, %rs19, %p8;
	cvt.u32.u16 	%r160, %rs21;
	cvt.u32.u16 	%r161, %rs20;
	prmt.b32 	%r162, %r161, %r160, 0x3340U;
	cvt.u32.u16 	%r163, %rs22;
	prmt.b32 	%r164, %r163, %r141, 0x3340U;
	prmt.b32 	%r165, %r162, %r164, 0x5410U;
	st.local.u32 	[%rd5], %r165;
	shl.b32 	%r166, %r163, 16;
	and.b32  	%r167, %r166, 16711680;
	and.b16  	%rs23, %rs21, 255;
	mul.wide.u16 	%r168, %rs23, 256;
	and.b32  	%r169, %r161, 255;
	or.b32  	%r170, %r167, %r168;
	or.b32  	%r171, %r170, %r169;
	or.b32  	%r64, %r171, %r142;
	mov.b32 	%r65, 2;
	// begin inline asm
	shfl.sync.up.b32 %r63, %r64, %r65, %r86, %r87;
	// end inline asm
	shr.u32 	%r172, %r63, 8;
	shr.u32 	%r173, %r63, 16;
	and.b32  	%r174, %r63, 255;
	cvt.u64.u32 	%rd173, %r174;
	add.s64 	%rd174, %rd5, %rd173;
	ld.local.u8 	%rs24, [%rd174];
	and.b32  	%r175, %r172, 255;
	cvt.u64.u32 	%rd175, %r175;
	add.s64 	%rd176, %rd5, %rd175;
	ld.local.u8 	%rs25, [%rd176];
	and.b32  	%r176, %r173, 255;
	cvt.u64.u32 	%rd177, %r176;
	add.s64 	%rd178, %rd5, %rd177;
	ld.local.u8 	%rs26, [%rd178];
	setp.lt.s32 	%p9, %r57, 2;
	selp.b16 	%rs27, %rs20, %rs24, %p9;
	selp.b16 	%rs28, %rs21, %rs25, %p9;
	selp.b16 	%rs29, %rs22, %rs26, %p9;
	cvt.u32.u16 	%r177, %rs28;
	cvt.u32.u16 	%r178, %rs27;
	prmt.b32 	%r179, %r178, %r177, 0x3340U;
	cvt.u32.u16 	%r180, %rs29;
	prmt.b32 	%r181, %r180, %r141, 0x3340U;
	prmt.b32 	%r182, %r179, %r181, 0x5410U;
	st.local.u32 	[%rd5], %r182;
	shl.b32 	%r183, %r180, 16;
	and.b32  	%r184, %r183, 16711680;
	and.b16  	%rs30, %rs28, 255;
	mul.wide.u16 	%r185, %rs30, 256;
	and.b32  	%r186, %r178, 255;
	or.b32  	%r187, %r184, %r185;
	or.b32  	%r188, %r187, %r186;
	or.b32  	%r69, %r188, %r142;
	mov.b32 	%r70, 4;
	// begin inline asm
	shfl.sync.up.b32 %r68, %r69, %r70, %r86, %r87;
	// end inline asm
	shr.u32 	%r189, %r68, 8;
	shr.u32 	%r190, %r68, 16;
	and.b32  	%r191, %r68, 255;
	cvt.u64.u32 	%rd179, %r191;
	add.s64 	%rd180, %rd5, %rd179;
	ld.local.u8 	%rs31, [%rd180];
	and.b32  	%r192, %r189, 255;
	cvt.u64.u32 	%rd181, %r192;
	add.s64 	%rd182, %rd5, %rd181;
	ld.local.u8 	%rs32, [%rd182];
	and.b32  	%r193, %r190, 255;
	cvt.u64.u32 	%rd183, %r193;
	add.s64 	%rd184, %rd5, %rd183;
	ld.local.u8 	%rs33, [%rd184];
	setp.lt.s32 	%p10, %r57, 4;
	selp.b16 	%rs34, %rs27, %rs31, %p10;
	selp.b16 	%rs35, %rs28, %rs32, %p10;
	selp.b16 	%rs36, %rs29, %rs33, %p10;
	cvt.u32.u16 	%r194, %rs35;
	cvt.u32.u16 	%r195, %rs34;
	prmt.b32 	%r196, %r195, %r194, 0x3340U;
	cvt.u32.u16 	%r197, %rs36;
	prmt.b32 	%r198, %r197, %r141, 0x3340U;
	prmt.b32 	%r199, %r196, %r198, 0x5410U;
	st.local.u32 	[%rd5], %r199;
	shl.b32 	%r200, %r197, 16;
	and.b32  	%r201, %r200, 16711680;
	and.b16  	%rs37, %rs35, 255;
	mul.wide.u16 	%r202, %rs37, 256;
	and.b32  	%r203, %r195, 255;
	or.b32  	%r204, %r201, %r202;
	or.b32  	%r205, %r204, %r203;
	or.b32  	%r74, %r205, %r142;
	mov.b32 	%r75, 8;
	// begin inline asm
	shfl.sync.up.b32 %r73, %r74, %r75, %r86, %r87;
	// end inline asm
	shr.u32 	%r206, %r73, 8;
	shr.u32 	%r207, %r73, 16;
	and.b32  	%r208, %r73, 255;
	cvt.u64.u32 	%rd185, %r208;
	add.s64 	%rd186, %rd5, %rd185;
	ld.local.u8 	%rs38, [%rd186];
	and.b32  	%r209, %r206, 255;
	cvt.u64.u32 	%rd187, %r209;
	add.s64 	%rd188, %rd5, %rd187;
	ld.local.u8 	%rs39, [%rd188];
	and.b32  	%r210, %r207, 255;
	cvt.u64.u32 	%rd189, %r210;
	add.s64 	%rd190, %rd5, %rd189;
	ld.local.u8 	%rs40, [%rd190];
	setp.lt.s32 	%p11, %r57, 8;
	selp.b16 	%rs41, %rs34, %rs38, %p11;
	selp.b16 	%rs42, %rs35, %rs39, %p11;
	selp.b16 	%rs43, %rs36, %rs40, %p11;
	cvt.u32.u16 	%r211, %rs42;
	cvt.u32.u16 	%r212, %rs41;
	prmt.b32 	%r213, %r212, %r211, 0x3340U;
	cvt.u32.u16 	%r214, %rs43;
	prmt.b32 	%r215, %r214, %r141, 0x3340U;
	prmt.b32 	%r216, %r213, %r215, 0x5410U;
	st.local.u32 	[%rd5], %r216;
	shl.b32 	%r217, %r214, 16;
	and.b32  	%r218, %r217, 16711680;
	and.b16  	%rs44, %rs42, 255;
	mul.wide.u16 	%r219, %rs44, 256;
	and.b32  	%r220, %r212, 255;
	or.b32  	%r221, %r218, %r219;
	or.b32  	%r222, %r221, %r220;
	or.b32  	%r79, %r222, %r142;
	mov.b32 	%r80, 16;
	// begin inline asm
	shfl.sync.up.b32 %r78, %r79, %r80, %r86, %r87;
	// end inline asm
	shr.u32 	%r223, %r78, 8;
	shr.u32 	%r224, %r78, 16;
	and.b32  	%r225, %r78, 255;
	cvt.u64.u32 	%rd191, %r225;
	add.s64 	%rd192, %rd5, %rd191;
	ld.local.u8 	%rs45, [%rd192];
	and.b32  	%r226, %r223, 255;
	cvt.u64.u32 	%rd193, %r226;
	add.s64 	%rd194, %rd5, %rd193;
	ld.local.u8 	%rs46, [%rd194];
	and.b32  	%r227, %r224, 255;
	cvt.u64.u32 	%rd195, %r227;
	add.s64 	%rd196, %rd5, %rd195;
	ld.local.u8 	%rs47, [%rd196];
	setp.lt.s32 	%p12, %r57, 16;
	selp.b16 	%rs48, %rs41, %rs45, %p12;
	selp.b16 	%rs49, %rs42, %rs46, %p12;
	selp.b16 	%rs50, %rs43, %rs47, %p12;
	st.local.v2.u8 	[%rd6], {%rs48, %rs49};
	st.local.u8 	[%rd6+2], %rs50;
	cvt.u32.u16 	%r228, %rs50;
	shl.b32 	%r229, %r228, 16;
	and.b32  	%r230, %r229, 16711680;
	and.b16  	%rs51, %rs49, 255;
	mul.wide.u16 	%r231, %rs51, 256;
	cvt.u32.u16 	%r232, %rs48;
	and.b32  	%r233, %r232, 255;
	or.b32  	%r234, %r231, %r233;
	or.b32  	%r235, %r234, %r230;
	or.b32  	%r236, %r235, %r142;
	shfl.sync.idx.b32	%r14|%p13, %r236, 31, 31, -1;
	cvt.u64.u16 	%rd197, %rs1;
	and.b64  	%rd198, %rd197, 255;
	add.s64 	%rd199, %rd6, %rd198;
	ld.local.u8 	%r237, [%rd199];
	cvt.u64.u16 	%rd200, %rs2;
	and.b64  	%rd201, %rd200, 255;
	add.s64 	%rd202, %rd6, %rd201;
	ld.local.u8 	%rs52, [%rd202];
	cvt.u64.u16 	%rd203, %rs3;
	and.b64  	%rd204, %rd203, 255;
	add.s64 	%rd205, %rd6, %rd204;
	ld.local.u8 	%r238, [%rd205];
	shl.b32 	%r239, %r238, 16;
	mul.wide.u16 	%r240, %rs52, 256;
	or.b32  	%r241, %r240, %r237;
	or.b32  	%r242, %r241, %r239;
	or.b32  	%r84, %r242, %r142;
	// begin inline asm
	shfl.sync.up.b32 %r83, %r84, %r85, %r86, %r87;
	// end inline asm
	cvt.u16.u32 	%rs53, %r83;
	shr.u32 	%r243, %r83, 8;
	cvt.u16.u32 	%rs54, %r243;
	{ .reg .b16 tmp; mov.b32 {tmp, %rs55}, %r83; }
	setp.eq.s32 	%p14, %r57, 0;
	selp.b16 	%rs56, %rs1, %rs53, %p14;
	selp.b16 	%rs57, %rs2, %rs54, %p14;
	selp.b16 	%rs58, %rs3, %rs55, %p14;
	ld.shared.u32 	%r244, [%r89+16];
	st.local.u16 	[%rd2+12], %r244;
	bfe.u32 	%r245, %r244, 16, 8;
	st.local.u8 	[%rd2+14], %r245;
	ld.shared.u32 	%r246, [%r89+20];
	st.local.u16 	[%rd2+16], %r246;
	bfe.u32 	%r247, %r246, 16, 8;
	st.local.u8 	[%rd2+18], %r247;
	ld.shared.u32 	%r248, [%r89+24];
	st.local.u16 	[%rd2+20], %r248;
	bfe.u32 	%r249, %r248, 16, 8;
	st.local.u8 	[%rd2+22], %r249;
	ld.shared.u32 	%r250, [%r89+28];
	st.local.u16 	[%rd2+24], %r250;
	bfe.u32 	%r251, %r250, 16, 8;
	st.local.u8 	[%rd2+26], %r251;
	ld.shared.u32 	%r252, [%r89+32];
	st.local.u16 	[%rd2+28], %r252;
	bfe.u32 	%r253, %r252, 16, 8;
	st.local.u8 	[%rd2+30], %r253;
	ld.shared.u32 	%r254, [%r89+36];
	st.local.u16 	[%rd2+32], %r254;
	bfe.u32 	%r255, %r254, 16, 8;
	st.local.u8 	[%rd2+34], %r255;
	ld.shared.u32 	%r256, [%r89+40];
	st.local.u16 	[%rd2+36], %r256;
	bfe.u32 	%r257, %r256, 16, 8;
	st.local.u8 	[%rd2+38], %r257;
	ld.shared.u32 	%r258, [%r89+44];
	st.local.u16 	[%rd2+40], %r258;
	bfe.u32 	%r259, %r258, 16, 8;
	st.local.u8 	[%rd2+42], %r259;
	ld.shared.u32 	%r260, [%r89+48];
	st.local.u16 	[%rd2+44], %r260;
	bfe.u32 	%r261, %r260, 16, 8;
	st.local.u8 	[%rd2+46], %r261;
	ld.shared.u32 	%r262, [%r89+52];
	st.local.u16 	[%rd2+48], %r262;
	bfe.u32 	%r263, %r262, 16, 8;
	st.local.u8 	[%rd2+50], %r263;
	ld.shared.u32 	%r264, [%r89+56];
	st.local.u16 	[%rd2+52], %r264;
	bfe.u32 	%r265, %r264, 16, 8;
	st.local.u8 	[%rd2+54], %r265;
	ld.shared.u32 	%r266, [%r89+60];
	st.local.u16 	[%rd2+56], %r266;
	bfe.u32 	%r267, %r266, 16, 8;
	st.local.u8 	[%rd2+58], %r267;
	ld.shared.u32 	%r268, [%r89+64];
	st.local.u16 	[%rd2+60], %r268;
	bfe.u32 	%r269, %r268, 16, 8;
	st.local.u8 	[%rd2+62], %r269;
	ld.shared.u32 	%r270, [%r89+68];
	st.local.u16 	[%rd2+64], %r270;
	bfe.u32 	%r271, %r270, 16, 8;
	st.local.u8 	[%rd2+66], %r271;
	ld.shared.u32 	%r272, [%r89+72];
	st.local.u16 	[%rd2+68], %r272;
	bfe.u32 	%r273, %r272, 16, 8;
	st.local.u8 	[%rd2+70], %r273;
	ld.shared.u32 	%r274, [%r89+76];
	st.local.u16 	[%rd2+72], %r274;
	bfe.u32 	%r275, %r274, 16, 8;
	st.local.u8 	[%rd2+74], %r275;
	ld.local.u32 	%r276, [%rd2+12];
	st.local.u32 	[%rd4], %r276;
	cvt.u64.u16 	%rd206, %rs56;
	and.b64  	%rd207, %rd206, 255;
	add.s64 	%rd208, %rd4, %rd207;
	ld.local.u8 	%rs59, [%rd208];
	cvt.u64.u16 	%rd209, %rs57;
	and.b64  	%rd210, %rd209, 255;
	add.s64 	%rd211, %rd4, %rd210;
	ld.local.u8 	%rs60, [%rd211];
	cvt.u64.u16 	%rd212, %rs58;
	and.b64  	%rd213, %rd212, 255;
	add.s64 	%rd214, %rd4, %rd213;
	ld.local.u8 	%rs61, [%rd214];
	st.local.v2.u8 	[%rd4], {%rs59, %rs60};
	st.local.v2.u8 	[%rd2+12], {%rs56, %rs57};
	st.local.u8 	[%rd2+14], %rs58;
	cvt.u64.u16 	%rd215, %rs59;
	and.b64  	%rd216, %rd215, 255;
	add.s64 	%rd217, %rd2, %rd216;
	ld.local.u8 	%rs62, [%rd217+16];
	cvt.u64.u16 	%rd218, %rs60;
	and.b64  	%rd219, %rd218, 255;
	add.s64 	%rd220, %rd2, %rd219;
	ld.local.u8 	%rs63, [%rd220+16];
	cvt.u64.u16 	%rd221, %rs61;
	and.b64  	%rd222, %rd221, 255;
	add.s64 	%rd223, %rd2, %rd222;
	ld.local.u8 	%rs64, [%rd223+16];
	st.local.v2.u8 	[%rd2+16], {%rs59, %rs60};
	st.local.u8 	[%rd2+18], %rs61;
	cvt.u64.u16 	%rd224, %rs62;
	and.b64  	%rd225, %rd224, 255;
	add.s64 	%rd226, %rd2, %rd225;
	ld.local.u8 	%rs65, [%rd226+20];
	cvt.u64.u16 	%rd227, %rs63;
	and.b64  	%rd228, %rd227, 255;
	add.s64 	%rd229, %rd2, %rd228;
	ld.local.u8 	%rs66, [%rd229+20];
	cvt.u64.u16 	%rd230, %rs64;
	and.b64  	%rd231, %rd230, 255;
	add.s64 	%rd232, %rd2, %rd231;
	ld.local.u8 	%rs67, [%rd232+20];
	st.local.v2.u8 	[%rd2+20], {%rs62, %rs63};
	st.local.u8 	[%rd2+22], %rs64;
	cvt.u64.u16 	%rd233, %rs65;
	and.b64  	%rd234, %rd233, 255;
	add.s64 	%rd235, %rd2, %rd234;
	ld.local.u8 	%rs68, [%rd235+24];
	cvt.u64.u16 	%rd236, %rs66;
	and.b64  	%rd237, %rd236, 255;
	add.s64 	%rd238, %rd2, %rd237;
	ld.local.u8 	%rs69, [%rd238+24];
	cvt.u64.u16 	%rd239, %rs67;
	and.b64  	%rd240, %rd239, 255;
	add.s64 	%rd241, %rd2, %rd240;
	ld.local.u8 	%rs70, [%rd241+24];
	st.local.v2.u8 	[%rd2+24], {%rs65, %rs66};
	st.local.u8 	[%rd2+26], %rs67;
	cvt.u64.u16 	%rd242, %rs68;
	and.b64  	%rd243, %rd242, 255;
	add.s64 	%rd244, %rd2, %rd243;
	ld.local.u8 	%rs71, [%rd244+28];
	cvt.u64.u16 	%rd245, %rs69;
	and.b64  	%rd246, %rd245, 255;
	add.s64 	%rd247, %rd2, %rd246;
	ld.local.u8 	%rs72, [%rd247+28];
	cvt.u64.u16 	%rd248, %rs70;
	and.b64  	%rd249, %rd248, 255;
	add.s64 	%rd250, %rd2, %rd249;
	ld.local.u8 	%rs73, [%rd250+28];
	st.local.v2.u8 	[%rd2+28], {%rs68, %rs69};
	st.local.u8 	[%rd2+30], %rs70;
	cvt.u64.u16 	%rd251, %rs71;
	and.b64  	%rd252, %rd251, 255;
	add.s64 	%rd253, %rd2, %rd252;
	ld.local.u8 	%rs74, [%rd253+32];
	cvt.u64.u16 	%rd254, %rs72;
	and.b64  	%rd255, %rd254, 255;
	add.s64 	%rd256, %rd2, %rd255;
	ld.local.u8 	%rs75, [%rd256+32];
	cvt.u64.u16 	%rd257, %rs73;
	and.b64  	%rd258, %rd257, 255;
	add.s64 	%rd259, %rd2, %rd258;
	ld.local.u8 	%rs76, [%rd259+32];
	st.local.v2.u8 	[%rd2+32], {%rs71, %rs72};
	st.local.u8 	[%rd2+34], %rs73;
	cvt.u64.u16 	%rd260, %rs74;
	and.b64  	%rd261, %rd260, 255;
	add.s64 	%rd262, %rd2, %rd261;
	ld.local.u8 	%rs77, [%rd262+36];
	cvt.u64.u16 	%rd263, %rs75;
	and.b64  	%rd264, %rd263, 255;
	add.s64 	%rd265, %rd2, %rd264;
	ld.local.u8 	%rs78, [%rd265+36];
	cvt.u64.u16 	%rd266, %rs76;
	and.b64  	%rd267, %rd266, 255;
	add.s64 	%rd268, %rd2, %rd267;
	ld.local.u8 	%rs79, [%rd268+36];
	st.local.v2.u8 	[%rd2+36], {%rs74, %rs75};
	st.local.u8 	[%rd2+38], %rs76;
	cvt.u64.u16 	%rd269, %rs77;
	and.b64  	%rd270, %rd269, 255;
	add.s64 	%rd271, %rd2, %rd270;
	ld.local.u8 	%rs80, [%rd271+40];
	cvt.u64.u16 	%rd272, %rs78;
	and.b64  	%rd273, %rd272, 255;
	add.s64 	%rd274, %rd2, %rd273;
	ld.local.u8 	%rs81, [%rd274+40];
	cvt.u64.u16 	%rd275, %rs79;
	and.b64  	%rd276, %rd275, 255;
	add.s64 	%rd277, %rd2, %rd276;
	ld.local.u8 	%rs82, [%rd277+40];
	st.local.v2.u8 	[%rd2+40], {%rs77, %rs78};
	st.local.u8 	[%rd2+42], %rs79;
	cvt.u64.u16 	%rd278, %rs80;
	and.b64  	%rd279, %rd278, 255;
	add.s64 	%rd280, %rd2, %rd279;
	ld.local.u8 	%rs83, [%rd280+44];
	cvt.u64.u16 	%rd281, %rs81;
	and.b64  	%rd282, %rd281, 255;
	add.s64 	%rd283, %rd2, %rd282;
	ld.local.u8 	%rs84, [%rd283+44];
	cvt.u64.u16 	%rd284, %rs82;
	and.b64  	%rd285, %rd284, 255;
	add.s64 	%rd286, %rd2, %rd285;
	ld.local.u8 	%rs85, [%rd286+44];
	st.local.v2.u8 	[%rd2+44], {%rs80, %rs81};
	st.local.u8 	[%rd2+46], %rs82;
	cvt.u64.u16 	%rd287, %rs83;
	and.b64  	%rd288, %rd287, 255;
	add.s64 	%rd289, %rd2, %rd288;
	ld.local.u8 	%rs86, [%rd289+48];
	cvt.u64.u16 	%rd290, %rs84;
	and.b64  	%rd291, %rd290, 255;
	add.s64 	%rd292, %rd2, %rd291;
	ld.local.u8 	%rs87, [%rd292+48];
	cvt.u64.u16 	%rd293, %rs85;
	and.b64  	%rd294, %rd293, 255;
	add.s64 	%rd295, %rd2, %rd294;
	ld.local.u8 	%rs88, [%rd295+48];
	st.local.v2.u8 	[%rd2+48], {%rs83, %rs84};
	st.local.u8 	[%rd2+50], %rs85;
	cvt.u64.u16 	%rd296, %rs86;
	and.b64  	%rd297, %rd296, 255;
	add.s64 	%rd298, %rd2, %rd297;
	ld.local.u8 	%rs89, [%rd298+52];
	cvt.u64.u16 	%rd299, %rs87;
	and.b64  	%rd300, %rd299, 255;
	add.s64 	%rd301, %rd2, %rd300;
	ld.local.u8 	%rs90, [%rd301+52];
	cvt.u64.u16 	%rd302, %rs88;
	and.b64  	%rd303, %rd302, 255;
	add.s64 	%rd304, %rd2, %rd303;
	ld.local.u8 	%rs91, [%rd304+52];
	st.local.v2.u8 	[%rd2+52], {%rs86, %rs87};
	st.local.u8 	[%rd2+54], %rs88;
	cvt.u64.u16 	%rd305, %rs89;
	and.b64  	%rd306, %rd305, 255;
	add.s64 	%rd307, %rd2, %rd306;
	ld.local.u8 	%rs92, [%rd307+56];
	cvt.u64.u16 	%rd308, %rs90;
	and.b64  	%rd309, %rd308, 255;
	add.s64 	%rd310, %rd2, %rd309;
	ld.local.u8 	%rs93, [%rd310+56];
	cvt.u64.u16 	%rd311, %rs91;
	and.b64  	%rd312, %rd311, 255;
	add.s64 	%rd313, %rd2, %rd312;
	ld.local.u8 	%rs94, [%rd313+56];
	st.local.v2.u8 	[%rd2+56], {%rs89, %rs90};
	st.local.u8 	[%rd2+58], %rs91;
	cvt.u64.u16 	%rd314, %rs92;
	and.b64  	%rd315, %rd314, 255;
	add.s64 	%rd316, %rd2, %rd315;
	ld.local.u8 	%rs95, [%rd316+60];
	cvt.u64.u16 	%rd317, %rs93;
	and.b64  	%rd318, %rd317, 255;
	add.s64 	%rd319, %rd2, %rd318;
	ld.local.u8 	%rs96, [%rd319+60];
	cvt.u64.u16 	%rd320, %rs94;
	and.b64  	%rd321, %rd320, 255;
	add.s64 	%rd322, %rd2, %rd321;
	ld.local.u8 	%rs97, [%rd322+60];
	st.local.v2.u8 	[%rd2+60], {%rs92, %rs93};
	st.local.u8 	[%rd2+62], %rs94;
	cvt.u64.u16 	%rd323, %rs95;
	and.b64  	%rd324, %rd323, 255;
	add.s64 	%rd325, %rd2, %rd324;
	ld.local.u8 	%rs98, [%rd325+64];
	cvt.u64.u16 	%rd326, %rs96;
	and.b64  	%rd327, %rd326, 255;
	add.s64 	%rd328, %rd2, %rd327;
	ld.local.u8 	%rs99, [%rd328+64];
	cvt.u64.u16 	%rd329, %rs97;
	and.b64  	%rd330, %rd329, 255;
	add.s64 	%rd331, %rd2, %rd330;
	ld.local.u8 	%rs100, [%rd331+64];
	st.local.v2.u8 	[%rd2+64], {%rs95, %rs96};
	st.local.u8 	[%rd2+66], %rs97;
	cvt.u64.u16 	%rd332, %rs98;
	and.b64  	%rd333, %rd332, 255;
	add.s64 	%rd334, %rd2, %rd333;
	ld.local.u8 	%rs101, [%rd334+68];
	cvt.u64.u16 	%rd335, %rs99;
	and.b64  	%rd336, %rd335, 255;
	add.s64 	%rd337, %rd2, %rd336;
	ld.local.u8 	%rs102, [%rd337+68];
	cvt.u64.u16 	%rd338, %rs100;
	and.b64  	%rd339, %rd338, 255;
	add.s64 	%rd340, %rd2, %rd339;
	ld.local.u8 	%rs103, [%rd340+68];
	st.local.v2.u8 	[%rd2+68], {%rs98, %rs99};
	st.local.u8 	[%rd2+70], %rs100;
	st.local.v2.u8 	[%rd2+72], {%rs101, %rs102};
	st.local.u8 	[%rd2+74], %rs103;
	ld.local.u32 	%r277, [%rd2+12];
	st.shared.u16 	[%r89+16], %r277;
	bfe.u32 	%r278, %r277, 16, 8;
	st.shared.u8 	[%r89+18], %r278;
	ld.local.u32 	%r279, [%rd2+16];
	st.shared.u16 	[%r89+20], %r279;
	bfe.u32 	%r280, %r279, 16, 8;
	st.shared.u8 	[%r89+22], %r280;
	ld.local.u32 	%r281, [%rd2+20];
	st.shared.u16 	[%r89+24], %r281;
	bfe.u32 	%r282, %r281, 16, 8;
	st.shared.u8 	[%r89+26], %r282;
	ld.local.u32 	%r283, [%rd2+24];
	st.shared.u16 	[%r89+28], %r283;
	bfe.u32 	%r284, %r283, 16, 8;
	st.shared.u8 	[%r89+30], %r284;
	ld.local.u32 	%r285, [%rd2+28];
	st.shared.u16 	[%r89+32], %r285;
	bfe.u32 	%r286, %r285, 16, 8;
	st.shared.u8 	[%r89+34], %r286;
	ld.local.u32 	%r287, [%rd2+32];
	st.shared.u16 	[%r89+36], %r287;
	bfe.u32 	%r288, %r287, 16, 8;
	st.shared.u8 	[%r89+38], %r288;
	ld.local.u32 	%r289, [%rd2+36];
	st.shared.u16 	[%r89+40], %r289;
	bfe.u32 	%r290, %r289, 16, 8;
	st.shared.u8 	[%r89+42], %r290;
	ld.local.u32 	%r291, [%rd2+40];
	st.shared.u16 	[%r89+44], %r291;
	bfe.u32 	%r292, %r291, 16, 8;
	st.shared.u8 	[%r89+46], %r292;
	ld.local.u32 	%r293, [%rd2+44];
	st.shared.u16 	[%r89+48], %r293;
	bfe.u32 	%r294, %r293, 16, 8;
	st.shared.u8 	[%r89+50], %r294;
	ld.local.u32 	%r295, [%rd2+48];
	st.shared.u16 	[%r89+52], %r295;
	bfe.u32 	%r296, %r295, 16, 8;
	st.shared.u8 	[%r89+54], %r296;
	ld.local.u32 	%r297, [%rd2+52];
	st.shared.u16 	[%r89+56], %r297;
	bfe.u32 	%r298, %r297, 16, 8;
	st.shared.u8 	[%r89+58], %r298;
	ld.local.u32 	%r299, [%rd2+56];
	st.shared.u16 	[%r89+60], %r299;
	bfe.u32 	%r300, %r299, 16, 8;
	st.shared.u8 	[%r89+62], %r300;
	ld.local.u32 	%r301, [%rd2+60];
	st.shared.u16 	[%r89+64], %r301;
	bfe.u32 	%r302, %r301, 16, 8;
	st.shared.u8 	[%r89+66], %r302;
	ld.local.u32 	%r303, [%rd2+64];
	st.shared.u16 	[%r89+68], %r303;
	bfe.u32 	%r304, %r303, 16, 8;
	st.shared.u8 	[%r89+70], %r304;
	ld.local.u32 	%r305, [%rd2+68];
	st.shared.u16 	[%r89+72], %r305;
	bfe.u32 	%r306, %r305, 16, 8;
	st.shared.u8 	[%r89+74], %r306;
	ld.local.u32 	%r307, [%rd2+72];
	st.shared.u16 	[%r89+76], %r307;
	bfe.u32 	%r308, %r307, 16, 8;
	st.shared.u8 	[%r89+78], %r308;
	@%p7 bra 	$L__BB1_13;
	shr.u32 	%r309, %r14, 16;
	shr.u32 	%r310, %r14, 8;
	cvt.u16.u32 	%rs104, %r310;
	cvt.u16.u32 	%rs105, %r14;
	st.shared.v2.u8 	[_ZZ10merge_scanPcPiS0_PS0_S0_iS0_P11state_arrayILi3EES0_PhiE12temp_storage+2192], {%rs105, %rs104};
	st.shared.u8 	[_ZZ10merge_scanPcPiS0_PS0_S0_iS0_P11state_arrayILi3EES0_PhiE12temp_storage+2194], %r309;
$L__BB1_13:
	bar.sync 	0;
	ld.shared.u32 	%r311, [%r4];
	st.local.u16 	[%rd3], %r311;
	bfe.u32 	%r312, %r311, 16, 8;
	st.local.u8 	[%rd3+2], %r312;
	.pragma "used_bytes_mask 7";
	ld.shared.u32 	%r15, [_ZZ10merge_scanPcPiS0_PS0_S0_iS0_P11state_arrayILi3EES0_PhiE12temp_storage+2192];
	bfe.u32 	%r313, %r15, 16, 8;
	cvt.u16.u32 	%rs4, %r313;
	bar.sync 	0;
	ld.shared.u8 	%rd341, [_ZZ10merge_scanPcPiS0_PS0_S0_iS0_P11state_arrayILi3EES0_PhiE10prev_value];
	add.s64 	%rd342, %rd3, %rd341;
	ld.local.u8 	%rs106, [%rd342];
	mul.wide.u16 	%r314, %rs106, 256;
	add.s32 	%r315, %r314, %r432;
	cvt.s64.s32 	%rd343, %r315;
	add.s64 	%rd344, %rd25, %rd343;
	ld.global.u8 	%rs5, [%rd344];
	cvt.u32.u16 	%r316, %rs5;
	and.b32  	%r317, %r316, 255;
	st.shared.u32 	[%r3], %r317;
	bar.sync 	0;
	@%p6 bra 	$L__BB1_16;
	setp.ne.s32 	%p16, %r1, 0;
	mov.u32 	%r348, _ZZ10merge_scanPcPiS0_PS0_S0_iS0_P11state_arrayILi3EES0_PhiE13temp_storage2;
	mad.lo.s32 	%r349, %r1, 68, %r348;
	ld.shared.u32 	%r350, [%r349+16];
	ld.shared.u32 	%r351, [%r349+20];
	ld.shared.u32 	%r352, [%r349+24];
	ld.shared.u32 	%r353, [%r349+28];
	ld.shared.u32 	%r354, [%r349+32];
	ld.shared.u32 	%r355, [%r349+36];
	ld.shared.u32 	%r356, [%r349+40];
	ld.shared.u32 	%r357, [%r349+44];
	ld.shared.u32 	%r358, [%r349+48];
	ld.shared.u32 	%r359, [%r349+52];
	ld.shared.u32 	%r360, [%r349+56];
	ld.shared.u32 	%r361, [%r349+60];
	ld.shared.u32 	%r362, [%r349+64];
	ld.shared.u32 	%r363, [%r349+68];
	ld.shared.u32 	%r364, [%r349+72];
	ld.shared.u32 	%r365, [%r349+76];
	add.s32 	%r366, %r351, %r350;
	add.s32 	%r367, %r366, %r352;
	add.s32 	%r368, %r367, %r353;
	add.s32 	%r369, %r368, %r354;
	add.s32 	%r370, %r369, %r355;
	add.s32 	%r371, %r370, %r356;
	add.s32 	%r372, %r371, %r357;
	add.s32 	%r373, %r372, %r358;
	add.s32 	%r374, %r373, %r359;
	add.s32 	%r375, %r374, %r360;
	add.s32 	%r376, %r375, %r361;
	add.s32 	%r377, %r376, %r362;
	add.s32 	%r378, %r377, %r363;
	add.s32 	%r379, %r378, %r364;
	add.s32 	%r322, %r379, %r365;
	mov.b32 	%r320, 1;
	mov.b32 	%r345, 0;
	mov.b32 	%r347, -1;
	// begin inline asm
	{  .reg .s32 r0;  .reg .pred p;  shfl.sync.up.b32 r0|p, %r322, %r320, %r345, %r347;  @p add.s32 r0, r0, %r322;  mov.s32 %r318, r0;}
	// end inline asm
	mov.b32 	%r326, 2;
	// begin inline asm
	{  .reg .s32 r0;  .reg .pred p;  shfl.sync.up.b32 r0|p, %r318, %r326, %r345, %r347;  @p add.s32 r0, r0, %r318;  mov.s32 %r324, r0;}
	// end inline asm
	mov.b32 	%r332, 4;
	// begin inline asm
	{  .reg .s32 r0;  .reg .pred p;  shfl.sync.up.b32 r0|p, %r324, %r332, %r345, %r347;  @p add.s32 r0, r0, %r324;  mov.s32 %r330, r0;}
	// end inline asm
	mov.b32 	%r338, 8;
	// begin inline asm
	{  .reg .s32 r0;  .reg .pred p;  shfl.sync.up.b32 r0|p, %r330, %r338, %r345, %r347;  @p add.s32 r0, r0, %r330;  mov.s32 %r336, r0;}
	// end inline asm
	mov.b32 	%r344, 16;
	// begin inline asm
	{  .reg .s32 r0;  .reg .pred p;  shfl.sync.up.b32 r0|p, %r336, %r344, %r345, %r347;  @p add.s32 r0, r0, %r336;  mov.s32 %r342, r0;}
	// end inline asm
	shfl.sync.idx.b32	%r16|%p17, %r342, 31, 31, -1;
	sub.s32 	%r380, %r342, %r322;
	ld.shared.u32 	%r381, [%r349+16];
	ld.shared.u32 	%r382, [%r349+20];
	ld.shared.u32 	%r383, [%r349+24];
	ld.shared.u32 	%r384, [%r349+28];
	ld.shared.u32 	%r385, [%r349+32];
	ld.shared.u32 	%r386, [%r349+36];
	ld.shared.u32 	%r387, [%r349+40];
	ld.shared.u32 	%r388, [%r349+44];
	ld.shared.u32 	%r389, [%r349+48];
	ld.shared.u32 	%r390, [%r349+52];
	ld.shared.u32 	%r391, [%r349+56];
	ld.shared.u32 	%r392, [%r349+60];
	ld.shared.u32 	%r393, [%r349+64];
	ld.shared.u32 	%r394, [%r349+68];
	ld.shared.u32 	%r395, [%r349+72];
	add.s32 	%r396, %r381, %r380;
	add.s32 	%r397, %r382, %r396;
	add.s32 	%r398, %r383, %r397;
	add.s32 	%r399, %r384, %r398;
	add.s32 	%r400, %r385, %r399;
	add.s32 	%r401, %r386, %r400;
	add.s32 	%r402, %r387, %r401;
	add.s32 	%r403, %r388, %r402;
	add.s32 	%r404, %r389, %r403;
	add.s32 	%r405, %r390, %r404;
	add.s32 	%r406, %r391, %r405;
	add.s32 	%r407, %r392, %r406;
	add.s32 	%r408, %r393, %r407;
	add.s32 	%r409, %r394, %r408;
	add.s32 	%r410, %r395, %r409;
	st.shared.u32 	[%r349+16], %r380;
	st.shared.u32 	[%r349+20], %r396;
	st.shared.u32 	[%r349+24], %r397;
	st.shared.u32 	[%r349+28], %r398;
	st.shared.u32 	[%r349+32], %r399;
	st.shared.u32 	[%r349+36], %r400;
	st.shared.u32 	[%r349+40], %r401;
	st.shared.u32 	[%r349+44], %r402;
	st.shared.u32 	[%r349+48], %r403;
	st.shared.u32 	[%r349+52], %r404;
	st.shared.u32 	[%r349+56], %r405;
	st.shared.u32 	[%r349+60], %r406;
	st.shared.u32 	[%r349+64], %r407;
	st.shared.u32 	[%r349+68], %r408;
	st.shared.u32 	[%r349+72], %r409;
	st.shared.u32 	[%r349+76], %r410;
	@%p16 bra 	$L__BB1_16;
	st.shared.u32 	[_ZZ10merge_scanPcPiS0_PS0_S0_iS0_P11state_arrayILi3EES0_PhiE13temp_storage2+2192], %r16;
$L__BB1_16:
	bar.sync 	0;
	ld.shared.u32 	%r17, [_ZZ10merge_scanPcPiS0_PS0_S0_iS0_P11state_arrayILi3EES0_PhiE13temp_storage2+2192];
	setp.ne.s16 	%p19, %rs5, 1;
	or.pred  	%p20, %p5, %p19;
	@%p20 bra 	$L__BB1_18;
	ld.shared.u32 	%r411, [%r3];
	ld.global.u64 	%rd345, [%rd27];
	ld.shared.u32 	%r412, [_ZZ10merge_scanPcPiS0_PS0_S0_iS0_P11state_arrayILi3EES0_PhiE8prev_sum];
	add.s32 	%r413, %r412, %r411;
	mul.wide.s32 	%rd346, %r413, 4;
	add.s64 	%rd347, %rd345, %rd346;
	st.u32 	[%rd347], %r435;
$L__BB1_18:
	setp.ne.s32 	%p21, %r1, 0;
	@%p21 bra 	$L__BB1_20;
	bfe.u32 	%r414, %r15, 8, 8;
	cvt.u16.u32 	%rs108, %r414;
	bfe.u32 	%r415, %r15, 0, 8;
	cvt.u16.u32 	%rs109, %r415;
	st.shared.v2.u8 	[_ZZ10merge_scanPcPiS0_PS0_S0_iS0_P11state_arrayILi3EES0_PhiE10prev_value], {%rs109, %rs108};
	st.shared.u8 	[_ZZ10merge_scanPcPiS0_PS0_S0_iS0_P11state_arrayILi3EES0_PhiE10prev_value+2], %rs4;
	ld.shared.u32 	%r416, [_ZZ10merge_scanPcPiS0_PS0_S0_iS0_P11state_arrayILi3EES0_PhiE8prev_sum];
	add.s32 	%r417, %r416, %r17;
	st.shared.u32 	[_ZZ10merge_scanPcPiS0_PS0_S0_iS0_P11state_arrayILi3EES0_PhiE8prev_sum], %r417;
$L__BB1_20:
	bar.sync 	0;
	ld.shared.u32 	%r418, [_ZZ10merge_scanPcPiS0_PS0_S0_iS0_P11state_arrayILi3EES0_PhiE8prev_sum];
	setp.lt.s32 	%p23, %r418, 257;
	or.pred  	%p24, %p21, %p23;
	@%p24 bra 	$L__BB1_25;
	add.s32 	%r434, %r434, 512;
	mul.wide.s32 	%rd348, %r434, 4;
	{ // callseq 2, 0
	.param .b64 param0;
	st.param.b64 	[param0], %rd348;
	.param .b64 retval0;
	call.uni (retval0), 
	malloc, 
	(
	param0
	);
	ld.param.b64 	%rd349, [retval0];
	} // callseq 2
	ld.shared.u32 	%r420, [_ZZ10merge_scanPcPiS0_PS0_S0_iS0_P11state_arrayILi3EES0_PhiE8prev_sum];
	setp.lt.s32 	%p25, %r420, 1;
	@%p25 bra 	$L__BB1_24;
	mov.b32 	%r433, 0;
	mov.b64 	%rd361, 0;
$L__BB1_23:
	ld.global.u64 	%rd351, [%rd27];
	add.s64 	%rd352, %rd351, %rd361;
	ld.u32 	%r422, [%rd352];
	add.s64 	%rd353, %rd349, %rd361;
	st.u32 	[%rd353], %r422;
	add.s32 	%r433, %r433, 1;
	ld.shared.u32 	%r423, [_ZZ10merge_scanPcPiS0_PS0_S0_iS0_P11state_arrayILi3EES0_PhiE8prev_sum];
	add.s64 	%rd361, %rd361, 4;
	setp.lt.s32 	%p26, %r433, %r423;
	@%p26 bra 	$L__BB1_23;
$L__BB1_24:
	ld.global.u64 	%rd354, [%rd27];
	{ // callseq 3, 0
	.param .b64 param0;
	st.param.b64 	[param0], %rd354;
	call.uni 
	free, 
	(
	param0
	);
	} // callseq 3
	st.global.u64 	[%rd27], %rd349;
$L__BB1_25:
	bar.sync 	0;
	add.s32 	%r430, %r430, 512;
	setp.lt.s32 	%p27, %r430, %r7;
	@%p27 bra 	$L__BB1_8;
$L__BB1_26:
	add.s32 	%r424, %r7, -1;
	setp.ne.s32 	%p28, %r435, %r424;
	@%p28 bra 	$L__BB1_30;
	ld.param.u32 	%r427, [_Z10merge_scanPcPiS0_PS0_S0_iS0_P11state_arrayILi3EES0_Phi_param_10];
	setp.eq.s32 	%p29, %r427, 0;
	ld.shared.u32 	%r436, [_ZZ10merge_scanPcPiS0_PS0_S0_iS0_P11state_arrayILi3EES0_PhiE8prev_sum];
	@%p29 bra 	$L__BB1_29;
	add.s32 	%r436, %r436, 1;
	st.shared.u32 	[_ZZ10merge_scanPcPiS0_PS0_S0_iS0_P11state_arrayILi3EES0_PhiE8prev_sum], %r436;
$L__BB1_29:
	ld.param.u64 	%rd360, [_Z10merge_scanPcPiS0_PS0_S0_iS0_P11state_arrayILi3EES0_Phi_param_6];
	cvta.to.global.u64 	%rd355, %rd360;
	mul.wide.s32 	%rd356, %r429, 4;
	add.s64 	%rd357, %rd355, %rd356;
	st.global.u32 	[%rd357], %r436;
	atom.global.add.u32 	%r425, [%rd23], %r436;
$L__BB1_30:
	setp.ne.s32 	%p30, %r1, 0;
	@%p30 bra 	$L__BB1_32;
	atom.global.inc.u32 	%r426, [%rd1], 2147483647;
	st.shared.u32 	[_ZZ10merge_scanPcPiS0_PS0_S0_iS0_P11state_arrayILi3EES0_PhiE8line_num], %r426;
$L__BB1_32:
	bar.sync 	0;
	ld.shared.u32 	%r429, [_ZZ10merge_scanPcPiS0_PS0_S0_iS0_P11state_arrayILi3EES0_PhiE8line_num];
	setp.lt.s32 	%p31, %r429, %r28;
	@%p31 bra 	$L__BB1_4;
$L__BB1_33:
	ret;

}
	// .globl	_Z11output_sortPiiS_
.visible .entry _Z11output_sortPiiS_(
	.param .u64 .ptr .align 1 _Z11output_sortPiiS__param_0,
	.param .u32 _Z11output_sortPiiS__param_1,
	.param .u64 .ptr .align 1 _Z11output_sortPiiS__param_2
)
{
	.reg .pred 	%p<8>;
	.reg .b32 	%r<119>;
	.reg .b32 	%f<4>;
	.reg .b64 	%rd<10>;
	// demoted variable
	.shared .align 16 .b8 _ZZ11output_sortPiiS_E12temp_storage[2208];
	// demoted variable
	.shared .align 4 .u32 _ZZ11output_sortPiiS_E8prev_sum;
	ld.param.u32 	%r11, [_Z11output_sortPiiS__param_1];
	mov.b32 	%r12, 0;
	st.shared.u32 	[_ZZ11output_sortPiiS_E8prev_sum], %r12;
	cvt.rn.f32.s32 	%f1, %r11;
	mul.f32 	%f2, %f1, 0f3B000000;
	cvt.rpi.f32.f32 	%f3, %f2;
	cvt.rzi.s32.f32 	%r1, %f3;
	setp.lt.s32 	%p1, %r1, 1;
	@%p1 bra 	$L__BB2_10;
	mov.u32 	%r2, %tid.x;
	shr.u32 	%r13, %r2, 4;
	add.s32 	%r14, %r13, %r2;
	shl.b32 	%r15, %r14, 2;
	mov.u32 	%r16, _ZZ11output_sortPiiS_E12temp_storage;
	add.s32 	%r17, %r16, %r15;
	add.s32 	%r3, %r17, 16;
	neg.s32 	%r118, %r1;
	mov.u32 	%r117, %r2;
$L__BB2_2:
	ld.param.u64 	%rd8, [_Z11output_sortPiiS__param_0];
	setp.gt.u32 	%p2, %r2, 31;
	mul.wide.s32 	%rd1, %r117, 4;
	cvta.to.global.u64 	%rd4, %rd8;
	add.s64 	%rd5, %rd4, %rd1;
	ld.global.u32 	%r18, [%rd5];
	st.shared.u32 	[%r3], %r18;
	bar.sync 	0;
	@%p2 bra 	$L__BB2_5;
	setp.ne.s32 	%p3, %r2, 0;
	mad.lo.s32 	%r50, %r2, 68, %r16;
	ld.shared.u32 	%r51, [%r50+16];
	ld.shared.u32 	%r52, [%r50+20];
	ld.shared.u32 	%r53, [%r50+24];
	ld.shared.u32 	%r54, [%r50+28];
	ld.shared.u32 	%r55, [%r50+32];
	ld.shared.u32 	%r56, [%r50+36];
	ld.shared.u32 	%r57, [%r50+40];
	ld.shared.u32 	%r58, [%r50+44];
	ld.shared.u32 	%r59, [%r50+48];
	ld.shared.u32 	%r60, [%r50+52];
	ld.shared.u32 	%r61, [%r50+56];
	ld.shared.u32 	%r62, [%r50+60];
	ld.shared.u32 	%r63, [%r50+64];
	ld.shared.u32 	%r64, [%r50+68];
	ld.shared.u32 	%r65, [%r50+72];
	ld.shared.u32 	%r66, [%r50+76];
	add.s32 	%r67, %r52, %r51;
	add.s32 	%r68, %r67, %r53;
	add.s32 	%r69, %r68, %r54;
	add.s32 	%r70, %r69, %r55;
	add.s32 	%r71, %r70, %r56;
	add.s32 	%r72, %r71, %r57;
	add.s32 	%r73, %r72, %r58;
	add.s32 	%r74, %r73, %r59;
	add.s32 	%r75, %r74, %r60;
	add.s32 	%r76, %r75, %r61;
	add.s32 	%r77, %r76, %r62;
	add.s32 	%r78, %r77, %r63;
	add.s32 	%r79, %r78, %r64;
	add.s32 	%r80, %r79, %r65;
	add.s32 	%r23, %r80, %r66;
	mov.b32 	%r21, 1;
	mov.b32 	%r46, 0;
	mov.b32 	%r48, -1;
	// begin inline asm
	{  .reg .s32 r0;  .reg .pred p;  shfl.sync.up.b32 r0|p, %r23, %r21, %r46, %r48;  @p add.s32 r0, r0, %r23;  mov.s32 %r19, r0;}
	// end inline asm
	mov.b32 	%r27, 2;
	// begin inline asm
	{  .reg .s32 r0;  .reg .pred p;  shfl.sync.up.b32 r0|p, %r19, %r27, %r46, %r48;  @p add.s32 r0, r0, %r19;  mov.s32 %r25, r0;}
	// end inline asm
	mov.b32 	%r33, 4;
	// begin inline asm
	{  .reg .s32 r0;  .reg .pred p;  shfl.sync.up.b32 r0|p, %r25, %r33, %r46, %r48;  @p add.s32 r0, r0, %r25;  mov.s32 %r31, r0;}
	// end inline asm
	mov.b32 	%r39, 8;
	// begin inline asm
	{  .reg .s32 r0;  .reg .pred p;  shfl.sync.up.b32 r0|p, %r31, %r39, %r46, %r48;  @p add.s32 r0, r0, %r31;  mov.s32 %r37, r0;}
	// end inline asm
	mov.b32 	%r45, 16;
	// begin inline asm
	{  .reg .s32 r0;  .reg .pred p;  shfl.sync.up.b32 r0|p, %r37, %r45, %r46, %r48;  @p add.s32 r0, r0, %r37;  mov.s32 %r43, r0;}
	// end inline asm
	shfl.sync.idx.b32	%r7|%p4, %r43, 31, 31, -1;
	sub.s32 	%r81, %r43, %r23;
	ld.shared.u32 	%r82, [%r50+16];
	ld.shared.u32 	%r83, [%r50+20];
	ld.shared.u32 	%r84, [%r50+24];
	ld.shared.u32 	%r85, [%r50+28];
	ld.shared.u32 	%r86, [%r50+32];
	ld.shared.u32 	%r87, [%r50+36];
	ld.shared.u32 	%r88, [%r50+40];
	ld.shared.u32 	%r89, [%r50+44];
	ld.shared.u32 	%r90, [%r50+48];
	ld.shared.u32 	%r91, [%r50+52];
	ld.shared.u32 	%r92, [%r50+56];
	ld.shared.u32 	%r93, [%r50+60];
	ld.shared.u32 	%r94, [%r50+64];
	ld.shared.u32 	%r95, [%r50+68];
	ld.shared.u32 	%r96, [%r50+72];
	add.s32 	%r97, %r82, %r81;
	add.s32 	%r98, %r83, %r97;
	add.s32 	%r99, %r84, %r98;
	add.s32 	%r100, %r85, %r99;
	add.s32 	%r101, %r86, %r100;
	add.s32 	%r102, %r87, %r101;
	add.s32 	%r103, %r88, %r102;
	add.s32 	%r104, %r89, %r103;
	add.s32 	%r105, %r90, %r104;
	add.s32 	%r106, %r91, %r105;
	add.s32 	%r107, %r92, %r106;
	add.s32 	%r108, %r93, %r107;
	add.s32 	%r109, %r94, %r108;
	add.s32 	%r110, %r95, %r109;
	add.s32 	%r111, %r96, %r110;
	st.shared.u32 	[%r50+16], %r81;
	st.shared.u32 	[%r50+20], %r97;
	st.shared.u32 	[%r50+24], %r98;
	st.shared.u32 	[%r50+28], %r99;
	st.shared.u32 	[%r50+32], %r100;
	st.shared.u32 	[%r50+36], %r101;
	st.shared.u32 	[%r50+40], %r102;
	st.shared.u32 	[%r50+44], %r103;
	st.shared.u32 	[%r50+48], %r104;
	st.shared.u32 	[%r50+52], %r105;
	st.shared.u32 	[%r50+56], %r106;
	st.shared.u32 	[%r50+60], %r107;
	st.shared.u32 	[%r50+64], %r108;
	st.shared.u32 	[%r50+68], %r109;
	st.shared.u32 	[%r50+72], %r110;
	st.shared.u32 	[%r50+76], %r111;
	@%p3 bra 	$L__BB2_5;
	st.shared.u32 	[_ZZ11output_sortPiiS_E12temp_storage+2192], %r7;
$L__BB2_5:
	bar.sync 	0;
	ld.shared.u32 	%r8, [_ZZ11output_sortPiiS_E12temp_storage+2192];
	setp.ge.s32 	%p5, %r117, %r11;
	@%p5 bra 	$L__BB2_7;
	ld.param.u64 	%rd9, [_Z11output_sortPiiS__param_2];
	ld.shared.u32 	%r112, [%r3];
	ld.shared.u32 	%r113, [_ZZ11output_sortPiiS_E8prev_sum];
	add.s32 	%r114, %r113, %r112;
	cvta.to.global.u64 	%rd6, %rd9;
	add.s64 	%rd7, %rd6, %rd1;
	st.global.u32 	[%rd7], %r114;
$L__BB2_7:
	setp.ne.s32 	%p6, %r2, 0;
	bar.sync 	0;
	@%p6 bra 	$L__BB2_9;
	ld.shared.u32 	%r115, [_ZZ11output_sortPiiS_E8prev_sum];
	add.s32 	%r116, %r115, %r8;
	st.shared.u32 	[_ZZ11output_sortPiiS_E8prev_sum], %r116;
$L__BB2_9:
	bar.sync 	0;
	add.s32 	%r118, %r118, 1;
	setp.ne.s32 	%p7, %r118, 0;
	add.s32 	%r117, %r117, 512;
	@%p7 bra 	$L__BB2_2;
$L__BB2_10:
	bar.sync 	0;
	ret;

}
	// .globl	_Z15polyline_coordsPcPiS0_S0_S0_S0_S0_S0_S0_i
.visible .entry _Z15polyline_coordsPcPiS0_S0_S0_S0_S0_S0_S0_i(
	.param .u64 .ptr .align 1 _Z15polyline_coordsPcPiS0_S0_S0_S0_S0_S0_S0_i_param_0,
	.param .u64 .ptr .align 1 _Z15polyline_coordsPcPiS0_S0_S0_S0_S0_S0_S0_i_param_1,
	.param .u64 .ptr .align 1 _Z15polyline_coordsPcPiS0_S0_S0_S0_S0_S0_S0_i_param_2,
	.param .u64 .ptr .align 1 _Z15polyline_coordsPcPiS0_S0_S0_S0_S0_S0_S0_i_param_3,
	.param .u64 .ptr .align 1 _Z15polyline_coordsPcPiS0_S0_S0_S0_S0_S0_S0_i_param_4,
	.param .u64 .ptr .align 1 _Z15polyline_coordsPcPiS0_S0_S0_S0_S0_S0_S0_i_param_5,
	.param .u64 .ptr .align 1 _Z15polyline_coordsPcPiS0_S0_S0_S0_S0_S0_S0_i_param_6,
	.param .u64 .ptr .align 1 _Z15polyline_coordsPcPiS0_S0_S0_S0_S0_S0_S0_i_param_7,
	.param .u64 .ptr .align 1 _Z15polyline_coordsPcPiS0_S0_S0_S0_S0_S0_S0_i_param_8,
	.param .u32 _Z15polyline_coordsPcPiS0_S0_S0_S0_S0_S0_S0_i_param_9
)
{
	.reg .pred 	%p<2>;
	.reg .b32 	%r<18>;
	.reg .b64 	%rd<29>;

	ld.param.u64 	%rd2, [_Z15polyline_coordsPcPiS0_S0_S0_S0_S0_S0_S0_i_param_2];
	ld.param.u64 	%rd4, [_Z15polyline_coordsPcPiS0_S0_S0_S0_S0_S0_S0_i_param_4];
	ld.param.u64 	%rd5, [_Z15polyline_coordsPcPiS0_S0_S0_S0_S0_S0_S0_i_param_5];
	ld.param.u64 	%rd6, [_Z15polyline_coordsPcPiS0_S0_S0_S0_S0_S0_S0_i_param_6];
	ld.param.u64 	%rd7, [_Z15polyline_coordsPcPiS0_S0_S0_S0_S0_S0_S0_i_param_7];
	ld.param.u64 	%rd8, [_Z15polyline_coordsPcPiS0_S0_S0_S0_S0_S0_S0_i_param_8];
	ld.param.u32 	%r2, [_Z15polyline_coordsPcPiS0_S0_S0_S0_S0_S0_S0_i_param_9];
	mov.u32 	%r3, %tid.x;
	mov.u32 	%r4, %ctaid.x;
	mov.u32 	%r5, %ntid.x;
	mad.lo.s32 	%r1, %r4, %r5, %r3;
	setp.ge.s32 	%p1, %r1, %r2;
	@%p1 bra 	$L__BB3_2;
	ld.param.u64 	%rd28, [_Z15polyline_coordsPcPiS0_S0_S0_S0_S0_S0_S0_i_param_3];
	ld.param.u64 	%rd27, [_Z15polyline_coordsPcPiS0_S0_S0_S0_S0_S0_S0_i_param_1];
	cvta.to.global.u64 	%rd9, %rd2;
	cvta.to.global.u64 	%rd10, %rd28;
	cvta.to.global.u64 	%rd11, %rd27;
	cvta.to.global.u64 	%rd12, %rd4;
	cvta.to.global.u64 	%rd13, %rd5;
	cvta.to.global.u64 	%rd14, %rd6;
	cvta.to.global.u64 	%rd15, %rd7;
	cvta.to.global.u64 	%rd16, %rd8;
	mul.wide.s32 	%rd17, %r1, 4;
	add.s64 	%rd18, %rd9, %rd17;
	ld.global.u32 	%r6, [%rd18];
	add.s64 	%rd19, %rd10, %rd17;
	ld.global.u32 	%r7, [%rd19];
	add.s64 	%rd20, %rd11, %rd17;
	ld.global.u32 	%r8, [%rd20];
	mul.wide.s32 	%rd21, %r7, 4;
	add.s64 	%rd22, %rd12, %rd21;
	ld.global.u32 	%r9, [%rd22+28];
	add.s32 	%r10, %r6, %r9;
	add.s32 	%r11, %r10, 3;
	add.s32 	%r12, %r6, %r8;
	sub.s32 	%r13, %r12, %r11;
	add.s32 	%r14, %r13, -2;
	add.s64 	%rd23, %rd13, %rd17;
	st.global.u32 	[%rd23], %r14;
	add.s64 	%rd24, %rd14, %rd17;
	st.global.u32 	[%rd24], %r11;
	add.s32 	%r15, %r6, 1;
	ld.global.u32 	%r16, [%rd22];
	add.s32 	%r17, %r16, -2;
	add.s64 	%rd25, %rd15, %rd17;
	st.global.u32 	[%rd25], %r17;
	add.s64 	%rd26, %rd16, %rd17;
	st.global.u32 	[%rd26], %r15;
$L__BB3_2:
	ret;

}
	// .globl	_Z16coord_len_offsetPcPiS0_S0_S0_S0_S0_iiS0_S0_
.visible .entry _Z16coord_len_offsetPcPiS0_S0_S0_S0_S0_iiS0_S0_(
	.param .u64 .ptr .align 1 _Z16coord_len_offsetPcPiS0_S0_S0_S0_S0_iiS0_S0__param_0,
	.param .u64 .ptr .align 1 _Z16coord_len_offsetPcPiS0_S0_S0_S0_S0_iiS0_S0__param_1,
	.param .u64 .ptr .align 1 _Z16coord_len_offsetPcPiS0_S0_S0_S0_S0_iiS0_S0__param_2,
	.param .u64 .ptr .align 1 _Z16coord_len_offsetPcPiS0_S0_S0_S0_S0_iiS0_S0__param_3,
	.param .u64 .ptr .align 1 _Z16coord_len_offsetPcPiS0_S0_S0_S0_S0_iiS0_S0__param_4,
	.param .u64 .ptr .align 1 _Z16coord_len_offsetPcPiS0_S0_S0_S0_S0_iiS0_S0__param_5,
	.param .u64 .ptr .align 1 _Z16coord_len_offsetPcPiS0_S0_S0_S0_S0_iiS0_S0__param_6,
	.param .u32 _Z16coord_len_offsetPcPiS0_S0_S0_S0_S0_iiS0_S0__param_7,
	.param .u32 _Z16coord_len_offsetPcPiS0_S0_S0_S0_S0_iiS0_S0__param_8,
	.param .u64 .ptr .align 1 _Z16coord_len_offsetPcPiS0_S0_S0_S0_S0_iiS0_S0__param_9,
	.param .u64 .ptr .align 1 _Z16coord_len_offsetPcPiS0_S0_S0_S0_S0_iiS0_S0__param_10
)
{
	.reg .pred 	%p<3>;
	.reg .b32 	%r<26>;
	.reg .b64 	%rd<30>;

	ld.param.u64 	%rd2, [_Z16coord_len_offsetPcPiS0_S0_S0_S0_S0_iiS0_S0__param_1];
	ld.param.u64 	%rd3, [_Z16coord_len_offsetPcPiS0_S0_S0_S0_S0_iiS0_S0__param_2];
	ld.param.u64 	%rd4, [_Z16coord_len_offsetPcPiS0_S0_S0_S0_S0_iiS0_S0__param_3];
	ld.param.u64 	%rd5, [_Z16coord_len_offsetPcPiS0_S0_S0_S0_S0_iiS0_S0__param_4];
	ld.param.u64 	%rd6, [_Z16coord_len_offsetPcPiS0_S0_S0_S0_S0_iiS0_S0__param_5];
	ld.param.u64 	%rd7, [_Z16coord_len_offsetPcPiS0_S0_S0_S0_S0_iiS0_S0__param_6];
	ld.param.u32 	%r8, [_Z16coord_len_offsetPcPiS0_S0_S0_S0_S0_iiS0_S0__param_7];
	ld.param.u32 	%r7, [_Z16coord_len_offsetPcPiS0_S0_S0_S0_S0_iiS0_S0__param_8];
	ld.param.u64 	%rd8, [_Z16coord_len_offsetPcPiS0_S0_S0_S0_S0_iiS0_S0__param_9];
	ld.param.u64 	%rd9, [_Z16coord_len_offsetPcPiS0_S0_S0_S0_S0_iiS0_S0__param_10];
	mov.u32 	%r9, %tid.x;
	mov.u32 	%r10, %ctaid.x;
	mov.u32 	%r11, %ntid.x;
	mad.lo.s32 	%r1, %r10, %r11, %r9;
	setp.ge.s32 	%p1, %r1, %r8;
	@%p1 bra 	$L__BB4_5;
	cvta.to.global.u64 	%rd10, %rd5;
	cvta.to.global.u64 	%rd11, %rd4;
	cvta.to.global.u64 	%rd12, %rd7;
	mul.wide.s32 	%rd13, %r1, 4;
	add.s64 	%rd14, %rd11, %rd13;
	ld.global.u32 	%r2, [%rd14];
	mul.wide.s32 	%rd15, %r2, 4;
	add.s64 	%rd16, %rd12, %rd15;
	ld.global.u32 	%r12, [%rd16+4];
	add.s64 	%rd1, %rd10, %rd13;
	ld.global.u32 	%r3, [%rd1];
	add.s32 	%r13, %r12, -1;
	setp.ne.s32 	%p2, %r1, %r13;
	@%p2 bra 	$L__BB4_3;
	cvta.to.global.u64 	%rd17, %rd2;
	add.s64 	%rd19, %rd17, %rd15;
	ld.global.u32 	%r16, [%rd19];
	cvta.to.global.u64 	%rd20, %rd6;
	add.s64 	%rd21, %rd20, %rd15;
	ld.global.u32 	%r17, [%rd21];
	cvta.to.global.u64 	%rd22, %rd3;
	add.s64 	%rd23, %rd22, %rd15;
	ld.global.u32 	%r18, [%rd23];
	add.s32 	%r19, %r18, %r16;
	add.s32 	%r20, %r3, %r7;
	add.s32 	%r21, %r20, %r17;
	not.b32 	%r22, %r21;
	add.s32 	%r25, %r19, %r22;
	bra.uni 	$L__BB4_4;
$L__BB4_3:
	ld.global.u32 	%r14, [%rd1+4];
	add.s32 	%r15, %r3, %r7;
	sub.s32 	%r25, %r14, %r15;
$L__BB4_4:
	cvta.to.global.u64 	%rd24, %rd9;
	add.s64 	%rd26, %rd24, %rd15;
	ld.global.u32 	%r23, [%rd26];
	add.s32 	%r24, %r23, %r25;
	cvta.to.global.u64 	%rd27, %rd8;
	add.s64 	%rd29, %rd27, %rd13;
	st.global.u32 	[%rd29], %r24;
$L__BB4_5:
	ret;

}
	// .globl	_Z9switch_xyPcPiS0_S0_S0_S0_S_iiS0_S0_
.visible .entry _Z9switch_xyPcPiS0_S0_S0_S0_S_iiS0_S0_(
	.param .u64 .ptr .align 1 _Z9switch_xyPcPiS0_S0_S0_S0_S_iiS0_S0__param_0,
	.param .u64 .ptr .align 1 _Z9switch_xyPcPiS0_S0_S0_S0_S_iiS0_S0__param_1,
	.param .u64 .ptr .align 1 _Z9switch_xyPcPiS0_S0_S0_S0_S_iiS0_S0__param_2,
	.param .u64 .ptr .align 1 _Z9switch_xyPcPiS0_S0_S0_S0_S_iiS0_S0__param_3,
	.param .u64 .ptr .align 1 _Z9switch_xyPcPiS0_S0_S0_S0_S_iiS0_S0__param_4,
	.param .u64 .ptr .align 1 _Z9switch_xyPcPiS0_S0_S0_S0_S_iiS0_S0__param_5,
	.param .u64 .ptr .align 1 _Z9switch_xyPcPiS0_S0_S0_S0_S_iiS0_S0__param_6,
	.param .u32 _Z9switch_xyPcPiS0_S0_S0_S0_S_iiS0_S0__param_7,
	.param .u32 _Z9switch_xyPcPiS0_S0_S0_S0_S_iiS0_S0__param_8,
	.param .u64 .ptr .align 1 _Z9switch_xyPcPiS0_S0_S0_S0_S_iiS0_S0__param_9,
	.param .u64 .ptr .align 1 _Z9switch_xyPcPiS0_S0_S0_S0_S_iiS0_S0__param_10
)
{
	.reg .pred 	%p<11>;
	.reg .b16 	%rs<8>;
	.reg .b32 	%r<41>;
	.reg .b64 	%rd<48>;
	// demoted variable
	.shared .align 4 .u32 _ZZ9switch_xyPcPiS0_S0_S0_S0_S_iiS0_S0_E9comma_idx;
	// demoted variable
	.shared .align 4 .u32 _ZZ9switch_xyPcPiS0_S0_S0_S0_S_iiS0_S0_E8line_num;
	// demoted variable
	.shared .align 4 .u32 _ZZ9switch_xyPcPiS0_S0_S0_S0_S_iiS0_S0_E9label_len;
	// demoted variable
	.shared .align 4 .u32 _ZZ9switch_xyPcPiS0_S0_S0_S0_S_iiS0_S0_E12label_offset;
	ld.param.u64 	%rd11, [_Z9switch_xyPcPiS0_S0_S0_S0_S_iiS0_S0__param_0];
	ld.param.u64 	%rd4, [_Z9switch_xyPcPiS0_S0_S0_S0_S_iiS0_S0__param_1];
	ld.param.u64 	%rd5, [_Z9switch_xyPcPiS0_S0_S0_S0_S_iiS0_S0__param_2];
	ld.param.u64 	%rd6, [_Z9switch_xyPcPiS0_S0_S0_S0_S_iiS0_S0__param_3];
	ld.param.u64 	%rd7, [_Z9switch_xyPcPiS0_S0_S0_S0_S_iiS0_S0__param_4];
	ld.param.u64 	%rd8, [_Z9switch_xyPcPiS0_S0_S0_S0_S_iiS0_S0__param_5];
	ld.param.u64 	%rd12, [_Z9switch_xyPcPiS0_S0_S0_S0_S_iiS0_S0__param_6];
	ld.param.u64 	%rd9, [_Z9switch_xyPcPiS0_S0_S0_S0_S_iiS0_S0__param_9];
	ld.param.u64 	%rd10, [_Z9switch_xyPcPiS0_S0_S0_S0_S_iiS0_S0__param_10];
	cvta.to.global.u64 	%rd1, %rd12;
	cvta.to.global.u64 	%rd2, %rd11;
	mov.u32 	%r1, %ctaid.x;
	mov.u32 	%r2, %tid.x;
	setp.ne.s32 	%p1, %r2, 0;
	@%p1 bra 	$L__BB5_2;
	cvta.to.global.u64 	%rd13, %rd4;
	cvta.to.global.u64 	%rd14, %rd9;
	cvta.to.global.u64 	%rd15, %rd10;
	mul.wide.u32 	%rd16, %r1, 4;
	add.s64 	%rd17, %rd13, %rd16;
	ld.global.u32 	%r11, [%rd17];
	st.shared.u32 	[_ZZ9switch_xyPcPiS0_S0_S0_S0_S_iiS0_S0_E8line_num], %r11;
	mul.wide.s32 	%rd18, %r11, 4;
	add.s64 	%rd19, %rd14, %rd18;
	ld.global.u32 	%r12, [%rd19];
	st.shared.u32 	[_ZZ9switch_xyPcPiS0_S0_S0_S0_S_iiS0_S0_E9label_len], %r12;
	add.s64 	%rd20, %rd15, %rd18;
	ld.global.u32 	%r13, [%rd20];
	st.shared.u32 	[_ZZ9switch_xyPcPiS0_S0_S0_S0_S_iiS0_S0_E12label_offset], %r13;
$L__BB5_2:
	bar.sync 	0;
	cvta.to.global.u64 	%rd21, %rd5;
	mul.wide.u32 	%rd22, %r1, 4;
	add.s64 	%rd23, %rd21, %rd22;
	ld.global.u32 	%r14, [%rd23];
	cvta.to.global.u64 	%rd24, %rd7;
	add.s64 	%rd25, %rd24, %rd22;
	ld.global.u32 	%r3, [%rd25];
	ld.shared.u32 	%r4, [_ZZ9switch_xyPcPiS0_S0_S0_S0_S_iiS0_S0_E9label_len];
	sub.s32 	%r5, %r3, %r4;
	cvta.to.global.u64 	%rd26, %rd8;
	add.s64 	%rd27, %rd26, %rd22;
	ld.global.u32 	%r6, [%rd27];
	ld.shared.u32 	%r15, [_ZZ9switch_xyPcPiS0_S0_S0_S0_S_iiS0_S0_E8line_num];
	cvta.to.global.u64 	%rd28, %rd6;
	mul.wide.s32 	%rd29, %r15, 4;
	add.s64 	%rd30, %rd28, %rd29;
	ld.global.u32 	%r16, [%rd30];
	add.s32 	%r7, %r16, %r14;
	setp.ge.u32 	%p2, %r2, %r4;
	@%p2 bra 	$L__BB5_4;
	ld.shared.u32 	%r38, [_ZZ9switch_xyPcPiS0_S0_S0_S0_S_iiS0_S0_E12label_offset];
	add.s32 	%r39, %r38, %r2;
	cvt.u64.u32 	%rd44, %r39;
	add.s64 	%rd45, %rd2, %rd44;
	ld.global.u8 	%rs7, [%rd45];
	add.s32 	%r40, %r6, %r2;
	cvt.u64.u32 	%rd46, %r40;
	add.s64 	%rd47, %rd1, %rd46;
	st.global.u8 	[%rd47], %rs7;
	bra.uni 	$L__BB5_16;
$L__BB5_4:
	setp.ge.u32 	%p3, %r2, %r3;
	@%p3 bra 	$L__BB5_16;
	sub.s32 	%r8, %r2, %r4;
	cvt.s64.s32 	%rd31, %r8;
	cvt.s64.s32 	%rd32, %r7;
	add.s64 	%rd33, %rd31, %rd32;
	add.s64 	%rd3, %rd2, %rd33;
	ld.global.u8 	%rs1, [%rd3];
	setp.ne.s16 	%p4, %rs1, 44;
	@%p4 bra 	$L__BB5_7;
	st.shared.u32 	[_ZZ9switch_xyPcPiS0_S0_S0_S0_S_iiS0_S0_E9comma_idx], %r8;
$L__BB5_7:
	bar.sync 	0;
	ld.shared.u32 	%r17, [_ZZ9switch_xyPcPiS0_S0_S0_S0_S_iiS0_S0_E9comma_idx];
	sub.s32 	%r9, %r8, %r17;
	setp.ne.s32 	%p5, %r8, 0;
	add.s32 	%r10, %r5, -1;
	setp.ne.s32 	%p6, %r8, %r10;
	and.pred  	%p7, %p5, %p6;
	@%p7 bra 	$L__BB5_9;
	ld.global.u8 	%rs6, [%rd3];
	add.s32 	%r35, %r8, %r6;
	ld.shared.u32 	%r36, [_ZZ9switch_xyPcPiS0_S0_S0_S0_S_iiS0_S0_E9label_len];
	add.s32 	%r37, %r35, %r36;
	cvt.s64.s32 	%rd42, %r37;
	add.s64 	%rd43, %rd1, %rd42;
	st.global.u8 	[%rd43], %rs6;
	bra.uni 	$L__BB5_16;
$L__BB5_9:
	setp.eq.s32 	%p8, %r9, 0;
	@%p8 bra 	$L__BB5_12;
	setp.ne.s32 	%p9, %r9, 1;
	@%p9 bra 	$L__BB5_13;
	ld.global.u8 	%rs3, [%rd3];
	add.s32 	%r23, %r6, %r5;
	sub.s32 	%r24, %r23, %r8;
	ld.shared.u32 	%r25, [_ZZ9switch_xyPcPiS0_S0_S0_S0_S_iiS0_S0_E9label_len];
	add.s32 	%r26, %r24, %r25;
	cvt.s64.s32 	%rd36, %r26;
	add.s64 	%rd37, %rd1, %rd36;
	st.global.u8 	[%rd37], %rs3;
	bra.uni 	$L__BB5_16;
$L__BB5_12:
	ld.global.u8 	%rs2, [%rd3];
	ld.shared.u32 	%r18, [_ZZ9switch_xyPcPiS0_S0_S0_S0_S_iiS0_S0_E9label_len];
	add.s32 	%r19, %r5, %r6;
	sub.s32 	%r20, %r19, %r8;
	add.s32 	%r21, %r20, %r18;
	add.s32 	%r22, %r21, -2;
	cvt.s64.s32 	%rd34, %r22;
	add.s64 	%rd35, %rd1, %rd34;
	st.global.u8 	[%rd35], %rs2;
	bra.uni 	$L__BB5_16;
$L__BB5_13:
	setp.lt.s32 	%p10, %r9, 1;
	@%p10 bra 	$L__BB5_15;
	ld.global.u8 	%rs5, [%rd3];
	ld.shared.u32 	%r31, [_ZZ9switch_xyPcPiS0_S0_S0_S0_S_iiS0_S0_E9label_len];
	add.s32 	%r32, %r6, %r9;
	add.s32 	%r33, %r32, %r31;
	add.s32 	%r34, %r33, -1;
	cvt.s64.s32 	%rd40, %r34;
	add.s64 	%rd41, %rd1, %rd40;
	st.global.u8 	[%rd41], %rs5;
	bra.uni 	$L__BB5_16;
$L__BB5_15:
	ld.global.u8 	%rs4, [%rd3];
	ld.shared.u32 	%r27, [_ZZ9switch_xyPcPiS0_S0_S0_S0_S_iiS0_S0_E9label_len];
	add.s32 	%r28, %r10, %r6;
	add.s32 	%r29, %r28, %r9;
	add.s32 	%r30, %r29, %r27;
	cvt.s64.s32 	%rd38, %r30;
	add.s64 	%rd39, %rd1, %rd38;
	st.global.u8 	[%rd39], %rs4;
$L__BB5_16:
	ret;

}
	// .globl	_Z11clear_arrayPii
.visible .entry _Z11clear_arrayPii(
	.param .u64 .ptr .align 1 _Z11clear_arrayPii_param_0,
	.param .u32 _Z11clear_arrayPii_param_1
)
{
	.reg .pred 	%p<2>;
	.reg .b32 	%r<7>;
	.reg .b64 	%rd<5>;

	ld.param.u64 	%rd1, [_Z11clear_arrayPii_param_0];
	ld.param.u32 	%r2, [_Z11clear_arrayPii_param_1];
	mov.u32 	%r3, %tid.x;
	mov.u32 	%r4, %ctaid.x;
	mov.u32 	%r5, %ntid.x;
	mad.lo.s32 	%r1, %r4, %r5, %r3;
	setp.ge.s32 	%p1, %r1, %r2;
	@%p1 bra 	$L__BB6_2;
	cvta.to.global.u64 	%rd2, %rd1;
	mul.wide.s32 	%rd3, %r1, 4;
	add.s64 	%rd4, %rd2, %rd3;
	mov.b32 	%r6, 0;
	st.global.u32 	[%rd4], %r6;
$L__BB6_2:
	ret;

}
	// .globl	_ZN3cub18CUB_300001_SM_10006detail11EmptyKernelIvEEvv
.visible .entry _ZN3cub18CUB_300001_SM_10006detail11EmptyKernelIvEEvv()
{


	ret;

}


// ===== COMPILED SASS (sm_100) =====

	.target	sm_100

	.elftype	@"ET_EXEC"


//--------------------- .note.nv.tkinfo           --------------------------
	.section	.note.nv.tkinfo,"",@"SHT_NOTE"
	.sectionflags	@"SHF_NOTE_NV_TKINFO"
	.tkinfo
        /*0018*/ 	.word	0x00000002
        /*0030*/ 	.string	""
        /*0030*/ 	.string	"ptxas"
        /*0030*/ 	.string	"Cuda compilation tools, release 13.0, V13.0.88"
        /*0030*/ 	.string	"Build cuda_13.0.r13.0/compiler.36424714_0"
        /*0030*/ 	.string	"-arch sm_100 -m 64 "



//--------------------- .note.nv.cuinfo           --------------------------
	.section	.note.nv.cuinfo,"",@"SHT_NOTE"
	.sectionflags	@"SHF_NOTE_NV_CUINFO"
        /*0018*/ 	.short	0x0002
        /*001a*/ 	.short	0x0064
        /*001c*/ 	.short	0x0082
	.zero		2


//--------------------- .nv.info                  --------------------------
	.section	.nv.info,"",@"SHT_CUDA_INFO"
	.align	4


	//----- nvinfo : EIATTR_REGCOUNT
	.align		4
        /*0000*/ 	.byte	0x04, 0x2f
        /*0002*/ 	.short	(.L_41 - .L_40)
	.align		4
.L_40:
        /*0004*/ 	.word	index@(_Z21remove_empty_elementsPPiS_iS_S_S_S_S_i)
        /*0008*/ 	.word	0x0000001e


	//----- nvinfo : EIATTR_FRAME_SIZE
	.align		4
.L_41:
        /*000c*/ 	.byte	0x04, 0x11
        /*000e*/ 	.short	(.L_43 - .L_42)
	.align		4
.L_42:
        /*0010*/ 	.word	index@(_Z21remove_empty_elementsPPiS_iS_S_S_S_S_i)
        /*0014*/ 	.word	0x00000000


	//----- nvinfo : EIATTR_REGCOUNT
	.align		4
.L_43:
        /*0018*/ 	.byte	0x04, 0x2f
        /*001a*/ 	.short	(.L_45 - .L_44)
	.align		4
.L_44:
        /*001c*/ 	.word	index@(_Z10merge_scanPcPiS0_PS0_S0_iS0_P11state_arrayILi3EES0_Phi)
        /*0020*/ 	.word	0x00000037


	//----- nvinfo : EIATTR_FRAME_SIZE
	.align		4
.L_45:
        /*0024*/ 	.byte	0x04, 0x11
        /*0026*/ 	.short	(.L_47 - .L_46)
	.align		4
.L_46:
        /*0028*/ 	.word	index@(_Z10merge_scanPcPiS0_PS0_S0_iS0_P11state_arrayILi3EES0_Phi)
        /*002c*/ 	.word	0x00000098


	//----- nvinfo : EIATTR_REGCOUNT
	.align		4
.L_47:
        /*0030*/ 	.byte	0x04, 0x2f
        /*0032*/ 	.short	(.L_49 - .L_48)
	.align		4
.L_48:
        /*0034*/ 	.word	index@(_Z11output_sortPiiS_)
        /*0038*/ 	.word	0x00000020


	//----- nvinfo : EIATTR_FRAME_SIZE
	.align		4
.L_49:
        /*003c*/ 	.byte	0x04, 0x11
        /*003e*/ 	.short	(.L_51 - .L_50)
	.align		4
.L_50:
        /*0040*/ 	.word	index@(_Z11output_sortPiiS_)
        /*0044*/ 	.word	0x00000000


	//----- nvinfo : EIATTR_REGCOUNT
	.align		4
.L_51:
        /*0048*/ 	.byte	0x04, 0x2f
        /*004a*/ 	.short	(.L_53 - .L_52)
	.align		4
.L_52:
        /*004c*/ 	.word	index@(_Z15polyline_coordsPcPiS0_S0_S0_S0_S0_S0_S0_i)
        /*0050*/ 	.word	0x00000016


	//----- nvinfo : EIATTR_FRAME_SIZE
	.align		4
.L_53:
        /*0054*/ 	.byte	0x04, 0x11
        /*0056*/ 	.short	(.L_55 - .L_54)
	.align		4
.L_54:
        /*0058*/ 	.word	index@(_Z15polyline_coordsPcPiS0_S0_S0_S0_S0_S0_S0_i)
        /*005c*/ 	.word	0x00000000


	//----- nvinfo : EIATTR_REGCOUNT
	.align		4
.L_55:
        /*0060*/ 	.byte	0x04, 0x2f
        /*0062*/ 	.short	(.L_57 - .L_56)
	.align		4
.L_56:
        /*0064*/ 	.word	index@(_Z16coord_len_offsetPcPiS0_S0_S0_S0_S0_iiS0_S0_)
        /*0068*/ 	.word	0x00000013


	//----- nvinfo : EIATTR_FRAME_SIZE
	.align		4
.L_57:
        /*006c*/ 	.byte	0x04, 0x11
        /*006e*/ 	.short	(.L_59 - .L_58)
	.align		4
.L_58:
        /*0070*/ 	.word	index@(_Z16coord_len_offsetPcPiS0_S0_S0_S0_S0_iiS0_S0_)
        /*0074*/ 	.word	0x00000000


	//----- nvinfo : EIATTR_REGCOUNT
	.align		4
.L_59:
        /*0078*/ 	.byte	0x04, 0x2f
        /*007a*/ 	.short	(.L_61 - .L_60)
	.align		4
.L_60:
        /*007c*/ 	.word	index@(_Z9switch_xyPcPiS0_S0_S0_S0_S_iiS0_S0_)
        /*0080*/ 	.word	0x00000016


	//----- nvinfo : EIATTR_FRAME_SIZE
	.align		4
.L_61:
        /*0084*/ 	.byte	0x04, 0x11
        /*0086*/ 	.short	(.L_63 - .L_62)
	.align		4
.L_62:
        /*0088*/ 	.word	index@(_Z9switch_xyPcPiS0_S0_S0_S0_S_iiS0_S0_)
        /*008c*/ 	.word	0x00000000


	//----- nvinfo : EIATTR_REGCOUNT
	.align		4
.L_63:
        /*0090*/ 	.byte	0x04, 0x2f
        /*0092*/ 	.short	(.L_65 - .L_64)
	.align		4
.L_64:
        /*0094*/ 	.word	index@(_Z11clear_arrayPii)
        /*0098*/ 	.word	0x00000008


	//----- nvinfo : EIATTR_FRAME_SIZE
	.align		4
.L_65:
        /*009c*/ 	.byte	0x04, 0x11
        /*009e*/ 	.short	(.L_67 - .L_66)
	.align		4
.L_66:
        /*00a0*/ 	.word	index@(_Z11clear_arrayPii)
        /*00a4*/ 	.word	0x00000000


	//----- nvinfo : EIATTR_REGCOUNT
	.align		4
.L_67:
        /*00a8*/ 	.byte	0x04, 0x2f
        /*00aa*/ 	.short	(.L_69 - .L_68)
	.align		4
.L_68:
        /*00ac*/ 	.word	index@(_ZN3cub18CUB_300001_SM_10006detail11EmptyKernelIvEEvv)
        /*00b0*/ 	.word	0x00000004


	//----- nvinfo : EIATTR_FRAME_SIZE
	.align		4
.L_69:
        /*00b4*/ 	.byte	0x04, 0x11
        /*00b6*/ 	.short	(.L_71 - .L_70)
	.align		4
.L_70:
        /*00b8*/ 	.word	index@(_ZN3cub18CUB_300001_SM_10006detail11EmptyKernelIvEEvv)
        /*00bc*/ 	.word	0x00000000


	//----- nvinfo : EIATTR_MIN_STACK_SIZE
	.align		4
.L_71:
        /*00c0*/ 	.byte	0x04, 0x12
        /*00c2*/ 	.short	(.L_73 - .L_72)
	.align		4
.L_72:
        /*00c4*/ 	.word	index@(_ZN3cub18CUB_300001_SM_10006detail11EmptyKernelIvEEvv)
        /*00c8*/ 	.word	0x00000000


	//----- nvinfo : EIATTR_MIN_STACK_SIZE
	.align		4
.L_73:
        /*00cc*/ 	.byte	0x04, 0x12
        /*00ce*/ 	.short	(.L_75 - .L_74)
	.align		4
.L_74:
        /*00d0*/ 	.word	index@(_Z11clear_arrayPii)
        /*00d4*/ 	.word	0x00000000


	//----- nvinfo : EIATTR_MIN_STACK_SIZE
	.align		4
.L_75:
        /*00d8*/ 	.byte	0x04, 0x12
        /*00da*/ 	.short	(.L_77 - .L_76)
	.align		4
.L_76:
        /*00dc*/ 	.word	index@(_Z9switch_xyPcPiS0_S0_S0_S0_S_iiS0_S0_)
        /*00e0*/ 	.word	0x00000000


	//----- nvinfo : EIATTR_MIN_STACK_SIZE
	.align		4
.L_77:
        /*00e4*/ 	.byte	0x04, 0x12
        /*00e6*/ 	.short	(.L_79 - .L_78)
	.align		4
.L_78:
        /*00e8*/ 	.word	index@(_Z16coord_len_offsetPcPiS0_S0_S0_S0_S0_iiS0_S0_)
        /*00ec*/ 	.word	0x00000000


	//----- nvinfo : EIATTR_MIN_STACK_SIZE
	.align		4
.L_79:
        /*00f0*/ 	.byte	0x04, 0x12
        /*00f2*/ 	.short	(.L_81 - .L_80)
	.align		4
.L_80:
        /*00f4*/ 	.word	index@(_Z15polyline_coordsPcPiS0_S0_S0_S0_S0_S0_S0_i)
        /*00f8*/ 	.word	0x00000000


	//----- nvinfo : EIATTR_MIN_STACK_SIZE
	.align		4
.L_81:
        /*00fc*/ 	.byte	0x04, 0x12
        /*00fe*/ 	.short	(.L_83 - .L_82)
	.align		4
.L_82:
        /*0100*/ 	.word	index@(_Z11output_sortPiiS_)
        /*0104*/ 	.word	0x00000000


	//----- nvinfo : EIATTR_MIN_STACK_SIZE
	.align		4
.L_83:
        /*0108*/ 	.byte	0x04, 0x12
        /*010a*/ 	.short	(.L_85 - .L_84)
	.align		4
.L_84:
        /*010c*/ 	.word	index@(_Z10merge_scanPcPiS0_PS0_S0_iS0_P11state_arrayILi3EES0_Phi)
        /*0110*/ 	.word	0x00000098


	//----- nvinfo : EIATTR_MIN_STACK_SIZE
	.align		4
.L_85:
        /*0114*/ 	.byte	0x04, 0x12
        /*0116*/ 	.short	(.L_87 - .L_86)
	.align		4
.L_86:
        /*0118*/ 	.word	index@(_Z21remove_empty_elementsPPiS_iS_S_S_S_S_i)
        /*011c*/ 	.word	0x00000000
.L_87:


//--------------------- .nv.compat                --------------------------
	.section	.nv.compat,"",@"SHT_CUDA_COMPAT_INFO"
	.align	4
        /*0000*/ 	.byte	0x02, 0x09, 0x00, 0x00, 0x02, 0x02, 0x01, 0x00, 0x02, 0x05, 0x05, 0x00, 0x03, 0x07, 0x01, 0x01
        /*0010*/ 	.byte	0x02, 0x03, 0x00, 0x00, 0x02, 0x06, 0x01, 0x00, 0x04, 0x0b, 0x08, 0x00, 0x09, 0x00, 0x00, 0x00
        /*0020*/ 	.byte	0x00, 0x00, 0x00, 0x00


//--------------------- .nv.info._ZN3cub18CUB_300001_SM_10006detail11EmptyKernelIvEEvv --------------------------
	.section	.nv.info._ZN3cub18CUB_300001_SM_10006detail11EmptyKernelIvEEvv,"",@"SHT_CUDA_INFO"
	.sectionflags	@""
	.align	4


	//----- nvinfo : EIATTR_CUDA_API_VERSION
	.align		4
        /*0000*/ 	.byte	0x04, 0x37
        /*0002*/ 	.short	(.L_89 - .L_88)
.L_88:
        /*0004*/ 	.word	0x00000082


	//----- nvinfo : EIATTR_SPARSE_MMA_MASK
	.align		4
.L_89:
        /*0008*/ 	.byte	0x03, 0x50
        /*000a*/ 	.short	0x0000


	//----- nvinfo : EIATTR_MAXREG_COUNT
	.align		4
        /*000c*/ 	.byte	0x03, 0x1b
        /*000e*/ 	.short	0x00ff


	//----- nvinfo : EIATTR_MERCURY_ISA_VERSION
	.align		4
        /*0010*/ 	.byte	0x03, 0x5f
        /*0012*/ 	.short	0x0101


	//----- nvinfo : EIATTR_VRC_CTA_INIT_COUNT
	.align		4
        /*0014*/ 	.byte	0x02, 0x4a
	.zero		1
	.zero		1


	//----- nvinfo : EIATTR_EXIT_INSTR_OFFSETS
	.align		4
        /*0018*/ 	.byte	0x04, 0x1c
        /*001a*/ 	.short	(.L_91 - .L_90)


	//   ....[0]....
.L_90:
        /*001c*/ 	.word	0x00000010


	//----- nvinfo : EIATTR_SW_WAR
	.align		4
.L_91:
        /*0020*/ 	.byte	0x04, 0x36
        /*0022*/ 	.short	(.L_93 - .L_92)
.L_92:
        /*0024*/ 	.word	0x00000008
.L_93:


//--------------------- .nv.info._Z11clear_arrayPii --------------------------
	.section	.nv.info._Z11clear_arrayPii,"",@"SHT_CUDA_INFO"
	.sectionflags	@""
	.align	4


	//----- nvinfo : EIATTR_CUDA_API_VERSION
	.align		4
        /*0000*/ 	.byte	0x04, 0x37
        /*0002*/ 	.short	(.L_95 - .L_94)
.L_94:
        /*0004*/ 	.word	0x00000082


	//----- nvinfo : EIATTR_KPARAM_INFO
	.align		4
.L_95:
        /*0008*/ 	.byte	0x04, 0x17
        /*000a*/ 	.short	(.L_97 - .L_96)
.L_96:
        /*000c*/ 	.word	0x00000000
        /*0010*/ 	.short	0x0001
        /*0012*/ 	.short	0x0008
        /*0014*/ 	.byte	0x00, 0xf0, 0x11, 0x00


	//----- nvinfo : EIATTR_KPARAM_INFO
	.align		4
.L_97:
        /*0018*/ 	.byte	0x04, 0x17
        /*001a*/ 	.short	(.L_99 - .L_98)
.L_98:
        /*001c*/ 	.word	0x00000000
        /*0020*/ 	.short	0x0000
        /*0022*/ 	.short	0x0000
        /*0024*/ 	.byte	0x00, 0xf5, 0x21, 0x00


	//----- nvinfo : EIATTR_SPARSE_MMA_MASK
	.align		4
.L_99:
        /*0028*/ 	.byte	0x03, 0x50
        /*002a*/ 	.short	0x0000


	//----- nvinfo : EIATTR_MAXREG_COUNT
	.align		4
        /*002c*/ 	.byte	0x03, 0x1b
        /*002e*/ 	.short	0x00ff


	//----- nvinfo : EIATTR_MERCURY_ISA_VERSION
	.align		4
        /*0030*/ 	.byte	0x03, 0x5f
        /*0032*/ 	.short	0x0101


	//----- nvinfo : EIATTR_VRC_CTA_INIT_COUNT
	.align		4
        /*0034*/ 	.byte	0x02, 0x4a
	.zero		1
	.zero		1


	//----- nvinfo : EIATTR_EXIT_INSTR_OFFSETS
	.align		4
        /*0038*/ 	.byte	0x04, 0x1c
        /*003a*/ 	.short	(.L_101 - .L_100)


	//   ....[0]....
.L_100:
        /*003c*/ 	.word	0x00000070


	//   ....[1]....
        /*0040*/ 	.word	0x000000c0


	//----- nvinfo : EIATTR_CBANK_PARAM_SIZE
	.align		4
.L_101:
        /*0044*/ 	.byte	0x03, 0x19
        /*0046*/ 	.short	0x000c


	//----- nvinfo : EIATTR_PARAM_CBANK
	.align		4
        /*0048*/ 	.byte	0x04, 0x0a
        /*004a*/ 	.short	(.L_103 - .L_102)
	.align		4
.L_102:
        /*004c*/ 	.word	index@(.nv.constant0._Z11clear_arrayPii)
        /*0050*/ 	.short	0x0380
        /*0052*/ 	.short	0x000c


	//----- nvinfo : EIATTR_SW_WAR
	.align		4
.L_103:
        /*0054*/ 	.byte	0x04, 0x36
        /*0056*/ 	.short	(.L_105 - .L_104)
.L_104:
        /*0058*/ 	.word	0x00000008
.L_105:


//--------------------- .nv.info._Z9switch_xyPcPiS0_S0_S0_S0_S_iiS0_S0_ --------------------------
	.section	.nv.info._Z9switch_xyPcPiS0_S0_S0_S0_S_iiS0_S0_,"",@"SHT_CUDA_INFO"
	.sectionflags	@""
	.align	4


	//----- nvinfo : EIATTR_CUDA_API_VERSION
	.align		4
        /*0000*/ 	.byte	0x04, 0x37
        /*0002*/ 	.short	(.L_107 - .L_106)
.L_106:
        /*0004*/ 	.word	0x00000082


	//----- nvinfo : EIATTR_KPARAM_INFO
	.align		4
.L_107:
        /*0008*/ 	.byte	0x04, 0x17
        /*000a*/ 	.short	(.L_109 - .L_108)
.L_108:
        /*000c*/ 	.word	0x00000000
        /*0010*/ 	.short	0x000a
        /*0012*/ 	.short	0x0048
        /*0014*/ 	.byte	0x00, 0xf5, 0x21, 0x00


	//----- nvinfo : EIATTR_KPARAM_INFO
	.align		4
.L_109:
        /*0018*/ 	.byte	0x04, 0x17
        /*001a*/ 	.short	(.L_111 - .L_110)
.L_110:
        /*001c*/ 	.word	0x00000000
        /*0020*/ 	.short	0x0009
        /*0022*/ 	.short	0x0040
        /*0024*/ 	.byte	0x00, 0xf5, 0x21, 0x00


	//----- nvinfo : EIATTR_KPARAM_INFO
	.align		4
.L_111:
        /*0028*/ 	.byte	0x04, 0x17
        /*002a*/ 	.short	(.L_113 - .L_112)
.L_112:
        /*002c*/ 	.word	0x00000000
        /*0030*/ 	.short	0x0008
        /*0032*/ 	.short	0x003c
        /*0034*/ 	.byte	0x00, 0xf0, 0x11, 0x00


	//----- nvinfo : EIATTR_KPARAM_INFO
	.align		4
.L_113:
        /*0038*/ 	.byte	0x04, 0x17
        /*003a*/ 	.short	(.L_115 - .L_114)
.L_114:
        /*003c*/ 	.word	0x00000000
        /*0040*/ 	.short	0x0007
        /*0042*/ 	.short	0x0038
        /*0044*/ 	.byte	0x00, 0xf0, 0x11, 0x00


	//----- nvinfo : EIATTR_KPARAM_INFO
	.align		4
.L_115:
        /*0048*/ 	.byte	0x04, 0x17
        /*004a*/ 	.short	(.L_117 - .L_116)
.L_116:
        /*004c*/ 	.word	0x00000000
        /*0050*/ 	.short	0x0006
        /*0052*/ 	.short	0x0030
        /*0054*/ 	.byte	0x00, 0xf5, 0x21, 0x00


	//----- nvinfo : EIATTR_KPARAM_INFO
	.align		4
.L_117:
        /*0058*/ 	.byte	0x04, 0x17
        /*005a*/ 	.short	(.L_119 - .L_118)
.L_118:
        /*005c*/ 	.word	0x00000000
        /*0060*/ 	.short	0x0005
        /*0062*/ 	.short	0x0028
        /*0064*/ 	.byte	0x00, 0xf5, 0x21, 0x00


	//----- nvinfo : EIATTR_KPARAM_INFO
	.align		4
.L_119:
        /*0068*/ 	.byte	0x04, 0x17
        /*006a*/ 	.short	(.L_121 - .L_120)
.L_120:
        /*006c*/ 	.word	0x00000000
        /*0070*/ 	.short	0x0004
        /*0072*/ 	.short	0x0020
        /*0074*/ 	.byte	0x00, 0xf5, 0x21, 0x00


	//----- nvinfo : EIATTR_KPARAM_INFO
	.align		4
.L_121:
        /*0078*/ 	.byte	0x04, 0x17
        /*007a*/ 	.short	(.L_123 - .L_122)
.L_122:
        /*007c*/ 	.word	0x00000000
        /*0080*/ 	.short	0x0003
        /*0082*/ 	.short	0x0018
        /*0084*/ 	.byte	0x00, 0xf5, 0x21, 0x00


	//----- nvinfo : EIATTR_KPARAM_INFO
	.align		4
.L_123:
        /*0088*/ 	.byte	0x04, 0x17
        /*008a*/ 	.short	(.L_125 - .L_124)
.L_124:
        /*008c*/ 	.word	0x00000000
        /*0090*/ 	.short	0x0002
        /*0092*/ 	.short	0x0010
        /*0094*/ 	.byte	0x00, 0xf5, 0x21, 0x00


	//----- nvinfo : EIATTR_KPARAM_INFO
	.align		4
.L_125:
        /*0098*/ 	.byte	0x04, 0x17
        /*009a*/ 	.short	(.L_127 - .L_126)
.L_126:
        /*009c*/ 	.word	0x00000000
        /*00a0*/ 	.short	0x0001
        /*00a2*/ 	.short	0x0008
        /*00a4*/ 	.byte	0x00, 0xf5, 0x21, 0x00


	//----- nvinfo : EIATTR_KPARAM_INFO
	.align		4
.L_127:
        /*00a8*/ 	.byte	0x04, 0x17
        /*00aa*/ 	.short	(.L_129 - .L_128)
.L_128:
        /*00ac*/ 	.word	0x00000000
        /*00b0*/ 	.short	0x0000
        /*00b2*/ 	.short	0x0000
        /*00b4*/ 	.byte	0x00, 0xf5, 0x21, 0x00


	//----- nvinfo : EIATTR_SPARSE_MMA_MASK
	.align		4
.L_129:
        /*00b8*/ 	.byte	0x03, 0x50
        /*00ba*/ 	.short	0x0000


	//----- nvinfo : EIATTR_MAXREG_COUNT
	.align		4
        /*00bc*/ 	.byte	0x03, 0x1b
        /*00be*/ 	.short	0x00ff


	//----- nvinfo : EIATTR_NUM_BARRIERS
	.align		4
        /*00c0*/ 	.byte	0x02, 0x4c
        /*00c2*/ 	.byte	0x01
	.zero		1


	//----- nvinfo : EIATTR_MERCURY_ISA_VERSION
	.align		4
        /*00c4*/ 	.byte	0x03, 0x5f
        /*00c6*/ 	.short	0x0101


	//----- nvinfo : EIATTR_UNUSED_LOAD_BYTE_OFFSET
	.align		4
        /*00c8*/ 	.byte	0x04, 0x44
        /*00ca*/ 	.short	(.L_131 - .L_130)


	//   ....[0]....
.L_130:
        /*00cc*/ 	.word	0x00000190
        /*00d0*/ 	.word	0x0000fff0


	//----- nvinfo : EIATTR_VRC_CTA_INIT_COUNT
	.align		4
.L_131:
        /*00d4*/ 	.byte	0x02, 0x4a
	.zero		1
	.zero		1


	//----- nvinfo : EIATTR_EXIT_INSTR_OFFSETS
	.align		4
        /*00d8*/ 	.byte	0x04, 0x1c
        /*00da*/ 	.short	(.L_133 - .L_132)


	//   ....[0]....
.L_132:
        /*00dc*/ 	.word	0x000002c0


	//   ....[1]....
        /*00e0*/ 	.word	0x000002e0


	//   ....[2]....
        /*00e4*/ 	.word	0x00000490


	//   ....[3]....
        /*00e8*/ 	.word	0x00000550


	//   ....[4]....
        /*00ec*/ 	.word	0x000005f0


	//   ....[5]....
        /*00f0*/ 	.word	0x00000670


	//   ....[6]....
        /*00f4*/ 	.word	0x000006f0


	//----- nvinfo : EIATTR_CRS_STACK_SIZE
	.align		4
.L_133:
        /*00f8*/ 	.byte	0x04, 0x1e
        /*00fa*/ 	.short	(.L_135 - .L_134)
.L_134:
        /*00fc*/ 	.word	0x00000000


	//----- nvinfo : EIATTR_CBANK_PARAM_SIZE
	.align		4
.L_135:
        /*0100*/ 	.byte	0x03, 0x19
        /*0102*/ 	.short	0x0050


	//----- nvinfo : EIATTR_PARAM_CBANK
	.align		4
        /*0104*/ 	.byte	0x04, 0x0a
        /*0106*/ 	.short	(.L_137 - .L_136)
	.align		4
.L_136:
        /*0108*/ 	.word	index@(.nv.constant0._Z9switch_xyPcPiS0_S0_S0_S0_S_iiS0_S0_)
        /*010c*/ 	.short	0x0380
        /*010e*/ 	.short	0x0050


	//----- nvinfo : EIATTR_SW_WAR
	.align		4
.L_137:
        /*0110*/ 	.byte	0x04, 0x36
        /*0112*/ 	.short	(.L_139 - .L_138)
.L_138:
        /*0114*/ 	.word	0x00000008
.L_139:


//--------------------- .nv.info._Z16coord_len_offsetPcPiS0_S0_S0_S0_S0_iiS0_S0_ --------------------------
	.section	.nv.info._Z16coord_len_offsetPcPiS0_S0_S0_S0_S0_iiS0_S0_,"",@"SHT_CUDA_INFO"
	.sectionflags	@""
	.align	4


	//----- nvinfo : EIATTR_CUDA_API_VERSION
	.align		4
        /*0000*/ 	.byte	0x04, 0x37
        /*0002*/ 	.short	(.L_141 - .L_140)
.L_140:
        /*0004*/ 	.word	0x00000082


	//----- nvinfo : EIATTR_KPARAM_INFO
	.align		4
.L_141:
        /*0008*/ 	.byte	0x04, 0x17
        /*000a*/ 	.short	(.L_143 - .L_142)
.L_142:
        /*000c*/ 	.word	0x00000000
        /*0010*/ 	.short	0x000a
        /*0012*/ 	.short	0x0048
        /*0014*/ 	.byte	0x00, 0xf5, 0x21, 0x00


	//----- nvinfo : EIATTR_KPARAM_INFO
	.align		4
.L_143:
        /*0018*/ 	.byte	0x04, 0x17
        /*001a*/ 	.short	(.L_145 - .L_144)
.L_144:
        /*001c*/ 	.word	0x00000000
        /*0020*/ 	.short	0x0009
        /*0022*/ 	.short	0x0040
        /*0024*/ 	.byte	0x00, 0xf5, 0x21, 0x00


	//----- nvinfo : EIATTR_KPARAM_INFO
	.align		4
.L_145:
        /*0028*/ 	.byte	0x04, 0x17
        /*002a*/ 	.short	(.L_147 - .L_146)
.L_146:
        /*002c*/ 	.word	0x00000000
        /*0030*/ 	.short	0x0008
        /*0032*/ 	.short	0x003c
        /*0034*/ 	.byte	0x00, 0xf0, 0x11, 0x00


	//----- nvinfo : EIATTR_KPARAM_INFO
	.align		4
.L_147:
        /*0038*/ 	.byte	0x04, 0x17
        /*003a*/ 	.short	(.L_149 - .L_148)
.L_148:
        /*003c*/ 	.word	0x00000000
        /*0040*/ 	.short	0x0007
        /*0042*/ 	.short	0x0038
        /*0044*/ 	.byte	0x00, 0xf0, 0x11, 0x00


	//----- nvinfo : EIATTR_KPARAM_INFO
	.align		4
.L_149:
        /*0048*/ 	.byte	0x04, 0x17
        /*004a*/ 	.short	(.L_151 - .L_150)
.L_150:
        /*004c*/ 	.word	0x00000000
        /*0050*/ 	.short	0x0006
        /*0052*/ 	.short	0x0030
        /*0054*/ 	.byte	0x00, 0xf5, 0x21, 0x00


	//----- nvinfo : EIATTR_KPARAM_INFO
	.align		4
.L_151:
        /*0058*/ 	.byte	0x04, 0x17
        /*005a*/ 	.short	(.L_153 - .L_152)
.L_152:
        /*005c*/ 	.word	0x00000000
        /*0060*/ 	.short	0x0005
        /*0062*/ 	.short	0x0028
        /*0064*/ 	.byte	0x00, 0xf5, 0x21, 0x00


	//----- nvinfo : EIATTR_KPARAM_INFO
	.align		4
.L_153:
        /*0068*/ 	.byte	0x04, 0x17
        /*006a*/ 	.short	(.L_155 - .L_154)
.L_154:
        /*006c*/ 	.word	0x00000000
        /*0070*/ 	.short	0x0004
        /*0072*/ 	.short	0x0020
        /*0074*/ 	.byte	0x00, 0xf5, 0x21, 0x00


	//----- nvinfo : EIATTR_KPARAM_INFO
	.align		4
.L_155:
        /*0078*/ 	.byte	0x04, 0x17
        /*007a*/ 	.short	(.L_157 - .L_156)
.L_156:
        /*007c*/ 	.word	0x00000000
        /*0080*/ 	.short	0x0003
        /*0082*/ 	.short	0x0018
        /*0084*/ 	.byte	0x00, 0xf5, 0x21, 0x00


	//----- nvinfo : EIATTR_KPARAM_INFO
	.align		4
.L_157:
        /*0088*/ 	.byte	0x04, 0x17
        /*008a*/ 	.short	(.L_159 - .L_158)
.L_158:
        /*008c*/ 	.word	0x00000000
        /*0090*/ 	.short	0x0002
        /*0092*/ 	.short	0x0010
        /*0094*/ 	.byte	0x00, 0xf5, 0x21, 0x00


	//----- nvinfo : EIATTR_KPARAM_INFO
	.align		4
.L_159:
        /*0098*/ 	.byte	0x04, 0x17
        /*009a*/ 	.short	(.L_161 - .L_160)
.L_160:
        /*009c*/ 	.word	0x00000000
        /*00a0*/ 	.short	0x0001
        /*00a2*/ 	.short	0x0008
        /*00a4*/ 	.byte	0x00, 0xf5, 0x21, 0x00


	//----- nvinfo : EIATTR_KPARAM_INFO
	.align		4
.L_161:
        /*00a8*/ 	.byte	0x04, 0x17
        /*00aa*/ 	.short	(.L_163 - .L_162)
.L_162:
        /*00ac*/ 	.word	0x00000000
        /*00b0*/ 	.short	0x0000
        /*00b2*/ 	.short	0x0000
        /*00b4*/ 	.byte	0x00, 0xf5, 0x21, 0x00


	//----- nvinfo : EIATTR_SPARSE_MMA_MASK
	.align		4
.L_163:
        /*00b8*/ 	.byte	0x03, 0x50
        /*00ba*/ 	.short	0x0000


	//----- nvinfo : EIATTR_MAXREG_COUNT
	.align		4
        /*00bc*/ 	.byte	0x03, 0x1b
        /*00be*/ 	.short	0x00ff


	//----- nvinfo : EIATTR_MERCURY_ISA_VERSION
	.align		4
        /*00c0*/ 	.byte	0x03, 0x5f
        /*00c2*/ 	.short	0x0101


	//----- nvinfo : EIATTR_VRC_CTA_INIT_COUNT
	.align		4
        /*00c4*/ 	.byte	0x02, 0x4a
	.zero		1
	.zero		1


	//----- nvinfo : EIATTR_EXIT_INSTR_OFFSETS
	.align		4
        /*00c8*/ 	.byte	0x04, 0x1c
        /*00ca*/ 	.short	(.L_165 - .L_164)


	//   ....[0]....
.L_164:
        /*00cc*/ 	.word	0x00000070


	//   ....[1]....
        /*00d0*/ 	.word	0x000002a0


	//----- nvinfo : EIATTR_CBANK_PARAM_SIZE
	.align		4
.L_165:
        /*00d4*/ 	.byte	0x03, 0x19
        /*00d6*/ 	.short	0x0050


	//----- nvinfo : EIATTR_PARAM_CBANK
	.align		4
        /*00d8*/ 	.byte	0x04, 0x0a
        /*00da*/ 	.short	(.L_167 - .L_166)
	.align		4
.L_166:
        /*00dc*/ 	.word	index@(.nv.constant0._Z16coord_len_offsetPcPiS0_S0_S0_S0_S0_iiS0_S0_)
        /*00e0*/ 	.short	0x0380
        /*00e2*/ 	.short	0x0050


	//----- nvinfo : EIATTR_SW_WAR
	.align		4
.L_167:
        /*00e4*/ 	.byte	0x04, 0x36
        /*00e6*/ 	.short	(.L_169 - .L_168)
.L_168:
        /*00e8*/ 	.word	0x00000008
.L_169:


//--------------------- .nv.info._Z15polyline_coordsPcPiS0_S0_S0_S0_S0_S0_S0_i --------------------------
	.section	.nv.info._Z15polyline_coordsPcPiS0_S0_S0_S0_S0_S0_S0_i,"",@"SHT_CUDA_INFO"
	.sectionflags	@""
	.align	4


	//----- nvinfo : EIATTR_CUDA_API_VERSION
	.align		4
        /*0000*/ 	.byte	0x04, 0x37
        /*0002*/ 	.short	(.L_171 - .L_170)
.L_170:
        /*0004*/ 	.word	0x00000082


	//----- nvinfo : EIATTR_KPARAM_INFO
	.align		4
.L_171:
        /*0008*/ 	.byte	0x04, 0x17
        /*000a*/ 	.short	(.L_173 - .L_172)
.L_172:
        /*000c*/ 	.word	0x00000000
        /*0010*/ 	.short	0x0009
        /*0012*/ 	.short	0x0048
        /*0014*/ 	.byte	0x00, 0xf0, 0x11, 0x00


	//----- nvinfo : EIATTR_KPARAM_INFO
	.align		4
.L_173:
        /*0018*/ 	.byte	0x04, 0x17
        /*001a*/ 	.short	(.L_175 - .L_174)
.L_174:
        /*001c*/ 	.word	0x00000000
        /*0020*/ 	.short	0x0008
        /*0022*/ 	.short	0x0040
        /*0024*/ 	.byte	0x00, 0xf5, 0x21, 0x00


	//----- nvinfo : EIATTR_KPARAM_INFO
	.align		4
.L_175:
        /*0028*/ 	.byte	0x04, 0x17
        /*002a*/ 	.short	(.L_177 - .L_176)
.L_176:
        /*002c*/ 	.word	0x00000000
        /*0030*/ 	.short	0x0007
        /*0032*/ 	.short	0x0038
        /*0034*/ 	.byte	0x00, 0xf5, 0x21, 0x00


	//----- nvinfo : EIATTR_KPARAM_INFO
	.align		4
.L_177:
        /*0038*/ 	.byte	0x04, 0x17
        /*003a*/ 	.short	(.L_179 - .L_178)
.L_178:
        /*003c*/ 	.word	0x00000000
        /*0040*/ 	.short	0x0006
        /*0042*/ 	.short	0x0030
        /*0044*/ 	.byte	0x00, 0xf5, 0x21, 0x00


	//----- nvinfo : EIATTR_KPARAM_INFO
	.align		4
.L_179:
        /*0048*/ 	.byte	0x04, 0x17
        /*004a*/ 	.short	(.L_181 - .L_180)
.L_180:
        /*004c*/ 	.word	0x00000000
        /*0050*/ 	.short	0x0005
        /*0052*/ 	.short	0x0028
        /*0054*/ 	.byte	0x00, 0xf5, 0x21, 0x00


	//----- nvinfo : EIATTR_KPARAM_INFO
	.align		4
.L_181:
        /*0058*/ 	.byte	0x04, 0x17
        /*005a*/ 	.short	(.L_183 - .L_182)
.L_182:
        /*005c*/ 	.word	0x00000000
        /*0060*/ 	.short	0x0004
        /*0062*/ 	.short	0x0020
        /*0064*/ 	.byte	0x00, 0xf5, 0x21, 0x00


	//----- nvinfo : EIATTR_KPARAM_INFO
	.align		4
.L_183:
        /*0068*/ 	.byte	0x04, 0x17
        /*006a*/ 	.short	(.L_185 - .L_184)
.L_184:
        /*006c*/ 	.word	0x00000000
        /*0070*/ 	.short	0x0003
        /*0072*/ 	.short	0x0018
        /*0074*/ 	.byte	0x00, 0xf5, 0x21, 0x00


	//----- nvinfo : EIATTR_KPARAM_INFO
	.align		4
.L_185:
        /*0078*/ 	.byte	0x04, 0x17
        /*007a*/ 	.short	(.L_187 - .L_186)
.L_186:
        /*007c*/ 	.word	0x00000000
        /*0080*/ 	.short	0x0002
        /*0082*/ 	.short	0x0010
        /*0084*/ 	.byte	0x00, 0xf5, 0x21, 0x00


	//----- nvinfo : EIATTR_KPARAM_INFO
	.align		4
.L_187:
        /*0088*/ 	.byte	0x04, 0x17
        /*008a*/ 	.short	(.L_189 - .L_188)
.L_188:
        /*008c*/ 	.word	0x00000000
        /*0090*/ 	.short	0x0001
        /*0092*/ 	.short	0x0008
        /*0094*/ 	.byte	0x00, 0xf5, 0x21, 0x00


	//----- nvinfo : EIATTR_KPARAM_INFO
	.align		4
.L_189:
        /*0098*/ 	.byte	0x04, 0x17
        /*009a*/ 	.short	(.L_191 - .L_190)
.L_190:
        /*009c*/ 	.word	0x00000000
        /*00a0*/ 	.short	0x0000
        /*00a2*/ 	.short	0x0000
        /*00a4*/ 	.byte	0x00, 0xf5, 0x21, 0x00


	//----- nvinfo : EIATTR_SPARSE_MMA_MASK
	.align		4
.L_191:
        /*00a8*/ 	.byte	0x03, 0x50
        /*00aa*/ 	.short	0x0000


	//----- nvinfo : EIATTR_MAXREG_COUNT
	.align		4
        /*00ac*/ 	.byte	0x03, 0x1b
        /*00ae*/ 	.short	0x00ff


	//----- nvinfo : EIATTR_MERCURY_ISA_VERSION
	.align		4
        /*00b0*/ 	.byte	0x03, 0x5f
        /*00b2*/ 	.short	0x0101


	//----- nvinfo : EIATTR_VRC_CTA_INIT_COUNT
	.align		4
        /*00b4*/ 	.byte	0x02, 0x4a
	.zero		1
	.zero		1


	//----- nvinfo : EIATTR_EXIT_INSTR_OFFSETS
	.align		4
        /*00b8*/ 	.byte	0x04, 0x1c
        /*00ba*/ 	.short	(.L_193 - .L_192)


	//   ....[0]....
.L_192:
        /*00bc*/ 	.word	0x00000070


	//   ....[1]....
        /*00c0*/ 	.word	0x00000270


	//----- nvinfo : EIATTR_CBANK_PARAM_SIZE
	.align		4
.L_193:
        /*00c4*/ 	.byte	0x03, 0x19
        /*00c6*/ 	.short	0x004c


	//----- nvinfo : EIATTR_PARAM_CBANK
	.align		4
        /*00c8*/ 	.byte	0x04, 0x0a
        /*00ca*/ 	.short	(.L_195 - .L_194)
	.align		4
.L_194:
        /*00cc*/ 	.word	index@(.nv.constant0._Z15polyline_coordsPcPiS0_S0_S0_S0_S0_S0_S0_i)
        /*00d0*/ 	.short	0x0380
        /*00d2*/ 	.short	0x004c


	//----- nvinfo : EIATTR_SW_WAR
	.align		4
.L_195:
        /*00d4*/ 	.byte	0x04, 0x36
        /*00d6*/ 	.short	(.L_197 - .L_196)
.L_196:
        /*00d8*/ 	.word	0x00000008
.L_197:


//--------------------- .nv.info._Z11output_sortPiiS_ --------------------------
	.section	.nv.info._Z11output_sortPiiS_,"",@"SHT_CUDA_INFO"
	.sectionflags	@""
	.align	4


	//----- nvinfo : EIATTR_CUDA_API_VERSION
	.align		4
        /*0000*/ 	.byte	0x04, 0x37
        /*0002*/ 	.short	(.L_199 - .L_198)
.L_198:
        /*0004*/ 	.word	0x00000082


	//----- nvinfo : EIATTR_KPARAM_INFO
	.align		4
.L_199:
        /*0008*/ 	.byte	0x04, 0x17
        /*000a*/ 	.short	(.L_201 - .L_200)
.L_200:
        /*000c*/ 	.word	0x00000000
        /*0010*/ 	.short	0x0002
        /*0012*/ 	.short	0x0010
        /*0014*/ 	.byte	0x00, 0xf5, 0x21, 0x00


	//----- nvinfo : EIATTR_KPARAM_INFO
	.align		4
.L_201:
        /*0018*/ 	.byte	0x04, 0x17
        /*001a*/ 	.short	(.L_203 - .L_202)
.L_202:
        /*001c*/ 	.word	0x00000000
        /*0020*/ 	.short	0x0001
        /*0022*/ 	.short	0x0008
        /*0024*/ 	.byte	0x00, 0xf0, 0x11, 0x00


	//----- nvinfo : EIATTR_KPARAM_INFO
	.align		4
.L_203:
        /*0028*/ 	.byte	0x04, 0x17
        /*002a*/ 	.short	(.L_205 - .L_204)
.L_204:
        /*002c*/ 	.word	0x00000000
        /*0030*/ 	.short	0x0000
        /*0032*/ 	.short	0x0000
        /*0034*/ 	.byte	0x00, 0xf5, 0x21, 0x00


	//----- nvinfo : EIATTR_SPARSE_MMA_MASK
	.align		4
.L_205:
        /*0038*/ 	.byte	0x03, 0x50
        /*003a*/ 	.short	0x0000


	//----- nvinfo : EIATTR_MAXREG_COUNT
	.align		4
        /*003c*/ 	.byte	0x03, 0x1b
        /*003e*/ 	.short	0x00ff


	//----- nvinfo : EIATTR_NUM_BARRIERS
	.align		4
        /*0040*/ 	.byte	0x02, 0x4c
        /*0042*/ 	.byte	0x01
	.zero		1


	//----- nvinfo : EIATTR_MERCURY_ISA_VERSION
	.align		4
        /*0044*/ 	.byte	0x03, 0x5f
        /*0046*/ 	.short	0x0101


	//----- nvinfo : EIATTR_COOP_GROUP_MASK_REGIDS
	.align		4
        /*0048*/ 	.byte	0x04, 0x29
        /*004a*/ 	.short	(.L_207 - .L_206)


	//   ....[0]....
.L_206:
        /*004c*/ 	.word	0xffffffff


	//   ....[1]....
        /*0050*/ 	.word	0xffffffff


	//   ....[2]....
        /*0054*/ 	.word	0xffffffff


	//   ....[3]....
        /*0058*/ 	.word	0xffffffff


	//   ....[4]....
        /*005c*/ 	.word	0xffffffff


	//   ....[5]....
        /*0060*/ 	.word	0xffffffff


	//   ....[6]....
        /*0064*/ 	.word	0x05000016


	//   ....[7]....
        /*0068*/ 	.word	0x05000016


	//   ....[8]....
        /*006c*/ 	.word	0x05000016


	//   ....[9]....
        /*0070*/ 	.word	0x05000016


	//   ....[10]....
        /*0074*/ 	.word	0x05000016


	//----- nvinfo : EIATTR_COOP_GROUP_INSTR_OFFSETS
	.align		4
.L_207:
        /*0078*/ 	.byte	0x04, 0x28
        /*007a*/ 	.short	(.L_209 - .L_208)


	//   ....[0]....
.L_208:
        /*007c*/ 	.word	0x000003c0


	//   ....[1]....
        /*0080*/ 	.word	0x000003e0


	//   ....[2]....
        /*0084*/ 	.word	0x00000400


	//   ....[3]....
        /*0088*/ 	.word	0x00000420


	//   ....[4]....
        /*008c*/ 	.word	0x00000440


	//   ....[5]....
        /*0090*/ 	.word	0x00000480


	//   ....[6]....
        /*0094*/ 	.word	0x00000850


	//   ....[7]....
        /*0098*/ 	.word	0x000008d0


	//   ....[8]....
        /*009c*/ 	.word	0x00000950


	//   ....[9]....
        /*00a0*/ 	.word	0x000009d0


	//   ....[10]....
        /*00a4*/ 	.word	0x00000a50


	//----- nvinfo : EIATTR_VRC_CTA_INIT_COUNT
	.align		4
.L_209:
        /*00a8*/ 	.byte	0x02, 0x4a
	.zero		1
	.zero		1


	//----- nvinfo : EIATTR_EXIT_INSTR_OFFSETS
	.align		4
        /*00ac*/ 	.byte	0x04, 0x1c
        /*00ae*/ 	.short	(.L_211 - .L_210)


	//   ....[0]....
.L_210:
        /*00b0*/ 	.word	0x000007f0


	//----- nvinfo : EIATTR_CRS_STACK_SIZE
	.align		4
.L_211:
        /*00b4*/ 	.byte	0x04, 0x1e
        /*00b6*/ 	.short	(.L_213 - .L_212)
.L_212:
        /*00b8*/ 	.word	0x00000000


	//----- nvinfo : EIATTR_CBANK_PARAM_SIZE
	.align		4
.L_213:
        /*00bc*/ 	.byte	0x03, 0x19
        /*00be*/ 	.short	0x0018


	//----- nvinfo : EIATTR_PARAM_CBANK
	.align		4
        /*00c0*/ 	.byte	0x04, 0x0a
        /*00c2*/ 	.short	(.L_215 - .L_214)
	.align		4
.L_214:
        /*00c4*/ 	.word	index@(.nv.constant0._Z11output_sortPiiS_)
        /*00c8*/ 	.short	0x0380
        /*00ca*/ 	.short	0x0018


	//----- nvinfo : EIATTR_SW_WAR
	.align		4
.L_215:
        /*00cc*/ 	.byte	0x04, 0x36
        /*00ce*/ 	.short	(.L_217 - .L_216)
.L_216:
        /*00d0*/ 	.word	0x00000008
.L_217:


//--------------------- .nv.info._Z10merge_scanPcPiS0_PS0_S0_iS0_P11state_arrayILi3EES0_Phi --------------------------
	.section	.nv.info._Z10merge_scanPcPiS0_PS0_S0_iS0_P11state_arrayILi3EES0_Phi,"",@"SHT_CUDA_INFO"
	.sectionflags	@""
	.align	4


	//----- nvinfo : EIATTR_CUDA_API_VERSION
	.align		4
        /*0000*/ 	.byte	0x04, 0x37
        /*0002*/ 	.short	(.L_219 - .L_218)
.L_218:
        /*0004*/ 	.word	0x00000082


	//----- nvinfo : EIATTR_KPARAM_INFO
	.align		4
.L_219:
        /*0008*/ 	.byte	0x04, 0x17
        /*000a*/ 	.short	(.L_221 - .L_220)
.L_220:
        /*000c*/ 	.word	0x00000000
        /*0010*/ 	.short	0x000a
        /*0012*/ 	.short	0x0050
        /*0014*/ 	.byte	0x00, 0xf0, 0x11, 0x00


	//----- nvinfo : EIATTR_KPARAM_INFO
	.align		4
.L_221:
        /*0018*/ 	.byte	0x04, 0x17
        /*001a*/ 	.short	(.L_223 - .L_222)
.L_222:
        /*001c*/ 	.word	0x00000000
        /*0020*/ 	.short	0x0009
        /*0022*/ 	.short	0x0048
        /*0024*/ 	.byte	0x00, 0xf5, 0x21, 0x00


	//----- nvinfo : EIATTR_KPARAM_INFO
	.align		4
.L_223:
        /*0028*/ 	.byte	0x04, 0x17
        /*002a*/ 	.short	(.L_225 - .L_224)
.L_224:
        /*002c*/ 	.word	0x00000000
        /*0030*/ 	.short	0x0008
        /*0032*/ 	.short	0x0040
        /*0034*/ 	.byte	0x00, 0xf5, 0x21, 0x00


	//----- nvinfo : EIATTR_KPARAM_INFO
	.align		4
.L_225:
        /*0038*/ 	.byte	0x04, 0x17
        /*003a*/ 	.short	(.L_227 - .L_226)
.L_226:
        /*003c*/ 	.word	0x00000000
        /*0040*/ 	.short	0x0007
        /*0042*/ 	.short	0x0038
        /*0044*/ 	.byte	0x00, 0xf5, 0x21, 0x00


	//----- nvinfo : EIATTR_KPARAM_INFO
	.align		4
.L_227:
        /*0048*/ 	.byte	0x04, 0x17
        /*004a*/ 	.short	(.L_229 - .L_228)
.L_228:
        /*004c*/ 	.word	0x00000000
        /*0050*/ 	.short	0x0006
        /*0052*/ 	.short	0x0030
        /*0054*/ 	.byte	0x00, 0xf5, 0x21, 0x00


	//----- nvinfo : EIATTR_KPARAM_INFO
	.align		4
.L_229:
        /*0058*/ 	.byte	0x04, 0x17
        /*005a*/ 	.short	(.L_231 - .L_230)
.L_230:
        /*005c*/ 	.word	0x00000000
        /*0060*/ 	.short	0x0005
        /*0062*/ 	.short	0x0028
        /*0064*/ 	.byte	0x00, 0xf0, 0x11, 0x00


	//----- nvinfo : EIATTR_KPARAM_INFO
	.align		4
.L_231:
        /*0068*/ 	.byte	0x04, 0x17
        /*006a*/ 	.short	(.L_233 - .L_232)
.L_232:
        /*006c*/ 	.word	0x00000000
        /*0070*/ 	.short	0x0004
        /*0072*/ 	.short	0x0020
        /*0074*/ 	.byte	0x00, 0xf5, 0x21, 0x00


	//----- nvinfo : EIATTR_KPARAM_INFO
	.align		4
.L_233:
        /*0078*/ 	.byte	0x04, 0x17
        /*007a*/ 	.short	(.L_235 - .L_234)
.L_234:
        /*007c*/ 	.word	0x00000000
        /*0080*/ 	.short	0x0003
        /*0082*/ 	.short	0x0018
        /*0084*/ 	.byte	0x00, 0xf5, 0x21, 0x00


	//----- nvinfo : EIATTR_KPARAM_INFO
	.align		4
.L_235:
        /*0088*/ 	.byte	0x04, 0x17
        /*008a*/ 	.short	(.L_237 - .L_236)
.L_236:
        /*008c*/ 	.word	0x00000000
        /*0090*/ 	.short	0x0002
        /*0092*/ 	.short	0x0010
        /*0094*/ 	.byte	0x00, 0xf5, 0x21, 0x00


	//----- nvinfo : EIATTR_KPARAM_INFO
	.align		4
.L_237:
        /*0098*/ 	.byte	0x04, 0x17
        /*009a*/ 	.short	(.L_239 - .L_238)
.L_238:
        /*009c*/ 	.word	0x00000000
        /*00a0*/ 	.short	0x0001
        /*00a2*/ 	.short	0x0008
        /*00a4*/ 	.byte	0x00, 0xf5, 0x21, 0x00


	//----- nvinfo : EIATTR_KPARAM_INFO
	.align		4
.L_239:
        /*00a8*/ 	.byte	0x04, 0x17
        /*00aa*/ 	.short	(.L_241 - .L_240)
.L_240:
        /*00ac*/ 	.word	0x00000000
        /*00b0*/ 	.short	0x0000
        /*00b2*/ 	.short	0x0000
        /*00b4*/ 	.byte	0x00, 0xf5, 0x21, 0x00


	//----- nvinfo : EIATTR_SPARSE_MMA_MASK
	.align		4
.L_241:
        /*00b8*/ 	.byte	0x03, 0x50
        /*00ba*/ 	.short	0x0000


	//----- nvinfo : EIATTR_MAXREG_COUNT
	.align		4
        /*00bc*/ 	.byte	0x03, 0x1b
        /*00be*/ 	.short	0x00ff


	//----- nvinfo : EIATTR_NUM_BARRIERS
	.align		4
        /*00c0*/ 	.byte	0x02, 0x4c
        /*00c2*/ 	.byte	0x01
	.zero		1


	//----- nvinfo : EIATTR_EXTERNS
	.align		4
        /*00c4*/ 	.byte	0x04, 0x0f
        /*00c6*/ 	.short	(.L_243 - .L_242)


	//   ....[0]....
	.align		4
.L_242:
        /*00c8*/ 	.word	index@(free)


	//   ....[1]....
	.align		4
        /*00cc*/ 	.word	index@(malloc)


	//----- nvinfo : EIATTR_MERCURY_ISA_VERSION
	.align		4
.L_243:
        /*00d0*/ 	.byte	0x03, 0x5f
        /*00d2*/ 	.short	0x0101


	//----- nvinfo : EIATTR_UNUSED_LOAD_BYTE_OFFSET
	.align		4
        /*00d4*/ 	.byte	0x04, 0x44
        /*00d6*/ 	.short	(.L_245 - .L_244)


	//   ....[0]....
.L_244:
        /*00d8*/ 	.word	0x00000590
        /*00dc*/ 	.word	0x00000007


	//   ....[1]....
        /*00e0*/ 	.word	0x000007c0
        /*00e4*/ 	.word	0x00000007


	//   ....[2]....
        /*00e8*/ 	.word	0x000030b0
        /*00ec*/ 	.word	0x00000007


	//----- nvinfo : EIATTR_INT_WARP_WIDE_INSTR_OFFSETS
	.align		4
.L_245:
        /*00f0*/ 	.byte	0x04, 0x31
        /*00f2*/ 	.short	(.L_247 - .L_246)


	//   ....[0]....
.L_246:
        /*00f4*/ 	.word	0x00003b90


	//----- nvinfo : EIATTR_COOP_GROUP_MASK_REGIDS
	.align		4
.L_247:
        /*00f8*/ 	.byte	0x04, 0x29
        /*00fa*/ 	.short	(.L_249 - .L_248)


	//   ....[0]....
.L_248:
        /*00fc*/ 	.word	0xffffffff


	//   ....[1]....
        /*0100*/ 	.word	0xffffffff


	//   ....[2]....
        /*0104*/ 	.word	0xffffffff


	//   ....[3]....
        /*0108*/ 	.word	0xffffffff


	//   ....[4]....
        /*010c*/ 	.word	0xffffffff


	//   ....[5]....
        /*0110*/ 	.word	0xffffffff


	//   ....[6]....
        /*0114*/ 	.word	0xffffffff


	//   ....[7]....
        /*0118*/ 	.word	0xffffffff


	//   ....[8]....
        /*011c*/ 	.word	0xffffffff


	//   ....[9]....
        /*0120*/ 	.word	0xffffffff


	//   ....[10]....
        /*0124*/ 	.word	0xffffffff


	//   ....[11]....
        /*0128*/ 	.word	0xffffffff


	//   ....[12]....
        /*012c*/ 	.word	0xffffffff


	//   ....[13]....
        /*0130*/ 	.word	0x0500000f


	//   ....[14]....
        /*0134*/ 	.word	0x0500000f


	//   ....[15]....
        /*0138*/ 	.word	0x0500000f


	//   ....[16]....
        /*013c*/ 	.word	0x0500000f


	//   ....[17]....
        /*0140*/ 	.word	0x0500000f


	//   ....[18]....
        /*0144*/ 	.word	0x0500000f


	//   ....[19]....
        /*0148*/ 	.word	0x0500000f


	//   ....[20]....
        /*014c*/ 	.word	0x0500000f


	//   ....[21]....
        /*0150*/ 	.word	0x0500000f


	//   ....[22]....
        /*0154*/ 	.word	0x0500000f


	//   ....[23]....
        /*0158*/ 	.word	0x0500000f


	//   ....[24]....
        /*015c*/ 	.word	0x0500000f


	//   ....[25]....
        /*0160*/ 	.word	0x0500000f


	//----- nvinfo : EIATTR_COOP_GROUP_INSTR_OFFSETS
	.align		4
.L_249:
        /*0164*/ 	.byte	0x04, 0x28
        /*0166*/ 	.short	(.L_251 - .L_250)


	//   ....[0]....
.L_250:
        /*0168*/ 	.word	0x00001550


	//   ....[1]....
        /*016c*/ 	.word	0x000016e0


	//   ....[2]....
        /*0170*/ 	.word	0x00001860


	//   ....[3]....
        /*0174*/ 	.word	0x000019e0


	//   ....[4]....
        /*0178*/ 	.word	0x00001b60


	//   ....[5]....
        /*017c*/ 	.word	0x00001d70


	//   ....[6]....
        /*0180*/ 	.word	0x00001d80


	//   ....[7]....
        /*0184*/ 	.word	0x000033b0


	//   ....[8]....
        /*0188*/ 	.word	0x000033d0


	//   ....[9]....
        /*018c*/ 	.word	0x000033f0


	//   ....[10]....
        /*0190*/ 	.word	0x00003410


	//   ....[11]....
        /*0194*/ 	.word	0x00003430


	//   ....[12]....
        /*0198*/ 	.word	0x00003450


	//   ....[13]....
        /*019c*/ 	.word	0x00003e10


	//   ....[14]....
        /*01a0*/ 	.word	0x00003fd0


	//   ....[15]....
        /*01a4*/ 	.word	0x00004190


	//   ....[16]....
        /*01a8*/ 	.word	0x00004350


	//   ....[17]....
        /*01ac*/ 	.word	0x00004510


	//   ....[18]....
        /*01b0*/ 	.word	0x00004770


	//   ....[19]....
        /*01b4*/ 	.word	0x000047e0


	//   ....[20]....
        /*01b8*/ 	.word	0x00004860


	//   ....[21]....
        /*01bc*/ 	.word	0x000048e0


	//   ....[22]....
        /*01c0*/ 	.word	0x00004960


	//   ....[23]....
        /*01c4*/ 	.word	0x000049e0


	//   ....[24]....
        /*01c8*/ 	.word	0x00004a60


	//   ....[25]....
        /*01cc*/ 	.word	0x00004af0


	//----- nvinfo : EIATTR_VRC_CTA_INIT_COUNT
	.align		4
.L_251:
        /*01d0*/ 	.byte	0x02, 0x4a
	.zero		1
	.zero		1


	//----- nvinfo : EIATTR_SYSCALL_OFFSETS
	.align		4
        /*01d4*/ 	.byte	0x04, 0x46
        /*01d6*/ 	.short	(.L_253 - .L_252)


	//   ....[0]....
.L_252:
        /*01d8*/ 	.word	0x00000220


	//   ....[1]....
        /*01dc*/ 	.word	0x00003890


	//   ....[2]....
        /*01e0*/ 	.word	0x00003a80


	//----- nvinfo : EIATTR_EXIT_INSTR_OFFSETS
	.align		4
.L_253:
        /*01e4*/ 	.byte	0x04, 0x1c
        /*01e6*/ 	.short	(.L_255 - .L_254)


	//   ....[0]....
.L_254:
        /*01e8*/ 	.word	0x00000160


	//   ....[1]....
        /*01ec*/ 	.word	0x00003db0


	//----- nvinfo : EIATTR_CRS_STACK_SIZE
	.align		4
.L_255:
        /*01f0*/ 	.byte	0x04, 0x1e
        /*01f2*/ 	.short	(.L_257 - .L_256)
.L_256:
        /*01f4*/ 	.word	0x00000000


	//----- nvinfo : EIATTR_CBANK_PARAM_SIZE
	.align		4
.L_257:
        /*01f8*/ 	.byte	0x03, 0x19
        /*01fa*/ 	.short	0x0054


	//----- nvinfo : EIATTR_PARAM_CBANK
	.align		4
        /*01fc*/ 	.byte	0x04, 0x0a
        /*01fe*/ 	.short	(.L_259 - .L_258)
	.align		4
.L_258:
        /*0200*/ 	.word	index@(.nv.constant0._Z10merge_scanPcPiS0_PS0_S0_iS0_P11state_arrayILi3EES0_Phi)
        /*0204*/ 	.short	0x0380
        /*0206*/ 	.short	0x0054


	//----- nvinfo : EIATTR_SW_WAR
	.align		4
.L_259:
        /*0208*/ 	.byte	0x04, 0x36
        /*020a*/ 	.short	(.L_261 - .L_260)
.L_260:
        /*020c*/ 	.word	0x00000008
.L_261:


//--------------------- .nv.info._Z21remove_empty_elementsPPiS_iS_S_S_S_S_i --------------------------
	.section	.nv.info._Z21remove_empty_elementsPPiS_iS_S_S_S_S_i,"",@"SHT_CUDA_INFO"
	.sectionflags	@""
	.align	4


	//----- nvinfo : EIATTR_CUDA_API_VERSION
	.align		4
        /*0000*/ 	.byte	0x04, 0x37
        /*0002*/ 	.short	(.L_263 - .L_262)
.L_262:
        /*0004*/ 	.word	0x00000082


	//----- nvinfo : EIATTR_KPARAM_INFO
	.align		4
.L_263:
        /*0008*/ 	.byte	0x04, 0x17
        /*000a*/ 	.short	(.L_265 - .L_264)
.L_264:
        /*000c*/ 	.word	0x00000000
        /*0010*/ 	.short	0x0008
        /*0012*/ 	.short	0x0040
        /*0014*/ 	.byte	0x00, 0xf0, 0x11, 0x00


	//----- nvinfo : EIATTR_KPARAM_INFO
	.align		4
.L_265:
        /*0018*/ 	.byte	0x04, 0x17
        /*001a*/ 	.short	(.L_267 - .L_266)
.L_266:
        /*001c*/ 	.word	0x00000000
        /*0020*/ 	.short	0x0007
        /*0022*/ 	.short	0x0038
        /*0024*/ 	.byte	0x00, 0xf5, 0x21, 0x00


	//----- nvinfo : EIATTR_KPARAM_INFO
	.align		4
.L_267:
        /*0028*/ 	.byte	0x04, 0x17
        /*002a*/ 	.short	(.L_269 - .L_268)
.L_268:
        /*002c*/ 	.word	0x00000000
        /*0030*/ 	.short	0x0006
        /*0032*/ 	.short	0x0030
        /*0034*/ 	.byte	0x00, 0xf5, 0x21, 0x00


	//----- nvinfo : EIATTR_KPARAM_INFO
	.align		4
.L_269:
        /*0038*/ 	.byte	0x04, 0x17
        /*003a*/ 	.short	(.L_271 - .L_270)
.L_270:
        /*003c*/ 	.word	0x00000000
        /*0040*/ 	.short	0x0005
        /*0042*/ 	.short	0x0028
        /*0044*/ 	.byte	0x00, 0xf5, 0x21, 0x00


	//----- nvinfo : EIATTR_KPARAM_INFO
	.align		4
.L_271:
        /*0048*/ 	.byte	0x04, 0x17
        /*004a*/ 	.short	(.L_273 - .L_272)
.L_272:
        /*004c*/ 	.word	0x00000000
        /*0050*/ 	.short	0x0004
        /*0052*/ 	.short	0x0020
        /*0054*/ 	.byte	0x00, 0xf5, 0x21, 0x00


	//----- nvinfo : EIATTR_KPARAM_INFO
	.align		4
.L_273:
        /*0058*/ 	.byte	0x04, 0x17
        /*005a*/ 	.short	(.L_275 - .L_274)
.L_274:
        /*005c*/ 	.word	0x00000000
        /*0060*/ 	.short	0x0003
        /*0062*/ 	.short	0x0018
        /*0064*/ 	.byte	0x00, 0xf5, 0x21, 0x00


	//----- nvinfo : EIATTR_KPARAM_INFO
	.align		4
.L_275:
        /*0068*/ 	.byte	0x04, 0x17
        /*006a*/ 	.short	(.L_277 - .L_276)
.L_276:
        /*006c*/ 	.word	0x00000000
        /*0070*/ 	.short	0x0002
        /*0072*/ 	.short	0x0010
        /*0074*/ 	.byte	0x00, 0xf0, 0x11, 0x00


	//----- nvinfo : EIATTR_KPARAM_INFO
	.align		4
.L_277:
        /*0078*/ 	.byte	0x04, 0x17
        /*007a*/ 	.short	(.L_279 - .L_278)
.L_278:
        /*007c*/ 	.word	0x00000000
        /*0080*/ 	.short	0x0001
        /*0082*/ 	.short	0x0008
        /*0084*/ 	.byte	0x00, 0xf5, 0x21, 0x00


	//----- nvinfo : EIATTR_KPARAM_INFO
	.align		4
.L_279:
        /*0088*/ 	.byte	0x04, 0x17
        /*008a*/ 	.short	(.L_281 - .L_280)
.L_280:
        /*008c*/ 	.word	0x00000000
        /*0090*/ 	.short	0x0000
        /*0092*/ 	.short	0x0000
        /*0094*/ 	.byte	0x00, 0xf5, 0x21, 0x00


	//----- nvinfo : EIATTR_SPARSE_MMA_MASK
	.align		4
.L_281:
        /*0098*/ 	.byte	0x03, 0x50
        /*009a*/ 	.short	0x0000


	//----- nvinfo : EIATTR_MAXREG_COUNT
	.align		4
        /*009c*/ 	.byte	0x03, 0x1b
        /*009e*/ 	.short	0x00ff


	//----- nvinfo : EIATTR_NUM_BARRIERS
	.align		4
        /*00a0*/ 	.byte	0x02, 0x4c
        /*00a2*/ 	.byte	0x01
	.zero		1


	//----- nvinfo : EIATTR_EXTERNS
	.align		4
        /*00a4*/ 	.byte	0x04, 0x0f
        /*00a6*/ 	.short	(.L_283 - .L_282)


	//   ....[0]....
	.align		4
.L_282:
        /*00a8*/ 	.word	index@(free)


	//----- nvinfo : EIATTR_MERCURY_ISA_VERSION
	.align		4
.L_283:
        /*00ac*/ 	.byte	0x03, 0x5f
        /*00ae*/ 	.short	0x0101


	//----- nvinfo : EIATTR_VRC_CTA_INIT_COUNT
	.align		4
        /*00b0*/ 	.byte	0x02, 0x4a
	.zero		1
	.zero		1


	//----- nvinfo : EIATTR_SYSCALL_OFFSETS
	.align		4
        /*00b4*/ 	.byte	0x04, 0x46
        /*00b6*/ 	.short	(.L_285 - .L_284)


	//   ....[0]....
.L_284:
        /*00b8*/ 	.word	0x00000650


	//----- nvinfo : EIATTR_EXIT_INSTR_OFFSETS
	.align		4
.L_285:
        /*00bc*/ 	.byte	0x04, 0x1c
        /*00be*/ 	.short	(.L_287 - .L_286)


	//   ....[0]....
.L_286:
        /*00c0*/ 	.word	0x00000150


	//   ....[1]....
        /*00c4*/ 	.word	0x00000760


	//----- nvinfo : EIATTR_CRS_STACK_SIZE
	.align		4
.L_287:
        /*00c8*/ 	.byte	0x04, 0x1e
        /*00ca*/ 	.short	(.L_289 - .L_288)
.L_288:
        /*00cc*/ 	.word	0x00000000


	//----- nvinfo : EIATTR_CBANK_PARAM_SIZE
	.align		4
.L_289:
        /*00d0*/ 	.byte	0x03, 0x19
        /*00d2*/ 	.short	0x0044


	//----- nvinfo : EIATTR_PARAM_CBANK
	.align		4
        /*00d4*/ 	.byte	0x04, 0x0a
        /*00d6*/ 	.short	(.L_291 - .L_290)
	.align		4
.L_290:
        /*00d8*/ 	.word	index@(.nv.constant0._Z21remove_empty_elementsPPiS_iS_S_S_S_S_i)
        /*00dc*/ 	.short	0x0380
        /*00de*/ 	.short	0x0044


	//----- nvinfo : EIATTR_SW_WAR
	.align		4
.L_291:
        /*00e0*/ 	.byte	0x04, 0x36
        /*00e2*/ 	.short	(.L_293 - .L_292)
.L_292:
        /*00e4*/ 	.word	0x00000008
.L_293:


//--------------------- .nv.callgraph             --------------------------
	.section	.nv.callgraph,"",@"SHT_CUDA_CALLGRAPH"
	.align	4
	.sectionentsize	8
	.align		4
        /*0000*/ 	.word	0x00000000
	.align		4
        /*0004*/ 	.word	0xffffffff
	.align		4
        /*0008*/ 	.word	index@(_Z10merge_scanPcPiS0_PS0_S0_iS0_P11state_arrayILi3EES0_Phi)
	.align		4
        /*000c*/ 	.word	index@(free)
	.align		4
        /*0010*/ 	.word	index@(_Z10merge_scanPcPiS0_PS0_S0_iS0_P11state_arrayILi3EES0_Phi)
	.align		4
        /*0014*/ 	.word	index@(malloc)
	.align		4
        /*0018*/ 	.word	index@(_Z21remove_empty_elementsPPiS_iS_S_S_S_S_i)
	.align		4
        /*001c*/ 	.word	index@(free)
	.align		4
        /*0020*/ 	.word	0x00000000
	.align		4
        /*0024*/ 	.word	0xfffffffe
	.align		4
        /*0028*/ 	.word	0x00000000
	.align		4
        /*002c*/ 	.word	0xfffffffd
	.align		4
        /*0030*/ 	.word	0x00000000
	.align		4
        /*0034*/ 	.word	0xfffffffc


//--------------------- .nv.constant4             --------------------------
	.section	.nv.constant4,"a",@progbits
	.align	8
	.align		8
.nv.constant4:
        /*0000*/ 	.dword	_ZN34_INTERNAL_93379e88_4_k_cu_a259fc2b4cuda3std3__45__cpo5beginE
	.align		8
        /*0008*/ 	.dword	_ZN34_INTERNAL_93379e88_4_k_cu_a259fc2b4cuda3std3__45__cpo3endE
	.align		8
        /*0010*/ 	.dword	_ZN34_INTERNAL_93379e88_4_k_cu_a259fc2b4cuda3std3__45__cpo6cbeginE
	.align		8
        /*0018*/ 	.dword	_ZN34_INTERNAL_93379e88_4_k_cu_a259fc2b4cuda3std3__45__cpo4cendE
	.align		8
        /*0020*/ 	.dword	_ZN34_INTERNAL_93379e88_4_k_cu_a259fc2b4cuda3std3__45__cpo6rbeginE
	.align		8
        /*0028*/ 	.dword	_ZN34_INTERNAL_93379e88_4_k_cu_a259fc2b4cuda3std3__45__cpo4rendE
	.align		8
        /*0030*/ 	.dword	_ZN34_INTERNAL_93379e88_4_k_cu_a259fc2b4cuda3std3__45__cpo7crbeginE
	.align		8
        /*0038*/ 	.dword	_ZN34_INTERNAL_93379e88_4_k_cu_a259fc2b4cuda3std3__45__cpo5crendE
	.align		8
        /*0040*/ 	.dword	_ZN34_INTERNAL_93379e88_4_k_cu_a259fc2b4cuda3std3__436_GLOBAL__N__93379e88_4_k_cu_a259fc2b6ignoreE
	.align		8
        /*0048*/ 	.dword	_ZN34_INTERNAL_93379e88_4_k_cu_a259fc2b4cuda3std3__419piecewise_constructE
	.align		8
        /*0050*/ 	.dword	_ZN34_INTERNAL_93379e88_4_k_cu_a259fc2b4cuda3std3__48in_placeE
	.align		8
        /*0058*/ 	.dword	_ZN34_INTERNAL_93379e88_4_k_cu_a259fc2b4cuda3std3__420unreachable_sentinelE
	.align		8
        /*0060*/ 	.dword	_ZN34_INTERNAL_93379e88_4_k_cu_a259fc2b4cuda3std3__47nulloptE
	.align		8
        /*0068*/ 	.dword	_ZN34_INTERNAL_93379e88_4_k_cu_a259fc2b4cuda3std3__48unexpectE
	.align		8
        /*0070*/ 	.dword	_ZN34_INTERNAL_93379e88_4_k_cu_a259fc2b4cuda3std6ranges3__45__cpo4swapE
	.align		8
        /*0078*/ 	.dword	_ZN34_INTERNAL_93379e88_4_k_cu_a259fc2b4cuda3std6ranges3__45__cpo9iter_moveE
	.align		8
        /*0080*/ 	.dword	_ZN34_INTERNAL_93379e88_4_k_cu_a259fc2b4cuda3std6ranges3__45__cpo5beginE
	.align		8
        /*0088*/ 	.dword	_ZN34_INTERNAL_93379e88_4_k_cu_a259fc2b4cuda3std6ranges3__45__cpo3endE
	.align		8
        /*0090*/ 	.dword	_ZN34_INTERNAL_93379e88_4_k_cu_a259fc2b4cuda3std6ranges3__45__cpo6cbeginE
	.align		8
        /*0098*/ 	.dword	_ZN34_INTERNAL_93379e88_4_k_cu_a259fc2b4cuda3std6ranges3__45__cpo4cendE
	.align		8
        /*00a0*/ 	.dword	_ZN34_INTERNAL_93379e88_4_k_cu_a259fc2b4cuda3std6ranges3__45__cpo7advanceE
	.align		8
        /*00a8*/ 	.dword	_ZN34_INTERNAL_93379e88_4_k_cu_a259fc2b4cuda3std6ranges3__45__cpo9iter_swapE
	.align		8
        /*00b0*/ 	.dword	_ZN34_INTERNAL_93379e88_4_k_cu_a259fc2b4cuda3std6ranges3__45__cpo4nextE
	.align		8
        /*00b8*/ 	.dword	_ZN34_INTERNAL_93379e88_4_k_cu_a259fc2b4cuda3std6ranges3__45__cpo4prevE
	.align		8
        /*00c0*/ 	.dword	_ZN34_INTERNAL_93379e88_4_k_cu_a259fc2b4cuda3std6ranges3__45__cpo4dataE
	.align		8
        /*00c8*/ 	.dword	_ZN34_INTERNAL_93379e88_4_k_cu_a259fc2b4cuda3std6ranges3__45__cpo5cdataE
	.align		8
        /*00d0*/ 	.dword	_ZN34_INTERNAL_93379e88_4_k_cu_a259fc2b4cuda3std6ranges3__45__cpo4sizeE
	.align		8
        /*00d8*/ 	.dword	_ZN34_INTERNAL_93379e88_4_k_cu_a259fc2b4cuda3std6ranges3__45__cpo5ssizeE
	.align		8
        /*00e0*/ 	.dword	_ZN34_INTERNAL_93379e88_4_k_cu_a259fc2b4cuda3std6ranges3__45__cpo8distanceE
	.align		8
        /*00e8*/ 	.dword	_ZN34_INTERNAL_93379e88_4_k_cu_a259fc2b6thrust24THRUST_300001_SM_1000_NS6system6detail10sequential3seqE
	.align		8
        /*00f0*/ 	.dword	_ZN34_INTERNAL_93379e88_4_k_cu_a259fc2b6thrust24THRUST_300001_SM_1000_NS12placeholders2_1E
	.align		8
        /*00f8*/ 	.dword	_ZN34_INTERNAL_93379e88_4_k_cu_a259fc2b6thrust24THRUST_300001_SM_1000_NS12placeholders2_2E
	.align		8
        /*0100*/ 	.dword	_ZN34_INTERNAL_93379e88_4_k_cu_a259fc2b6thrust24THRUST_300001_SM_1000_NS12placeholders2_3E
	.align		8
        /*0108*/ 	.dword	_ZN34_INTERNAL_93379e88_4_k_cu_a259fc2b6thrust24THRUST_300001_SM_1000_NS12placeholders2_4E
	.align		8
        /*0110*/ 	.dword	_ZN34_INTERNAL_93379e88_4_k_cu_a259fc2b6thrust24THRUST_300001_SM_1000_NS12placeholders2_5E
	.align		8
        /*0118*/ 	.dword	_ZN34_INTERNAL_93379e88_4_k_cu_a259fc2b6thrust24THRUST_300001_SM_1000_NS12placeholders2_6E
	.align		8
        /*0120*/ 	.dword	_ZN34_INTERNAL_93379e88_4_k_cu_a259fc2b6thrust24THRUST_300001_SM_1000_NS12placeholders2_7E
	.align		8
        /*0128*/ 	.dword	_ZN34_INTERNAL_93379e88_4_k_cu_a259fc2b6thrust24THRUST_300001_SM_1000_NS12placeholders2_8E
	.align		8
        /*0130*/ 	.dword	_ZN34_INTERNAL_93379e88_4_k_cu_a259fc2b6thrust24THRUST_300001_SM_1000_NS12placeholders2_9E
	.align		8
        /*0138*/ 	.dword	_ZN34_INTERNAL_93379e88_4_k_cu_a259fc2b6thrust24THRUST_300001_SM_1000_NS12placeholders3_10E
	.align		8
        /*0140*/ 	.dword	free
	.align		8
        /*0148*/ 	.dword	malloc


//--------------------- .text._ZN3cub18CUB_300001_SM_10006detail11EmptyKernelIvEEvv --------------------------
	.section	.text._ZN3cub18CUB_300001_SM_10006detail11EmptyKernelIvEEvv,"ax",@progbits
	.align	128
        .global         _ZN3cub18CUB_300001_SM_10006detail11EmptyKernelIvEEvv
        .type           _ZN3cub18CUB_300001_SM_10006detail11EmptyKernelIvEEvv,@function
        .size           _ZN3cub18CUB_300001_SM_10006detail11EmptyKernelIvEEvv,(.L_x_70 - _ZN3cub18CUB_300001_SM_10006detail11EmptyKernelIvEEvv)
        .other          _ZN3cub18CUB_300001_SM_10006detail11EmptyKernelIvEEvv,@"STO_CUDA_ENTRY STV_DEFAULT"
_ZN3cub18CUB_300001_SM_10006detail11EmptyKernelIvEEvv:
.text._ZN3cub18CUB_300001_SM_10006detail11EmptyKernelIvEEvv:
[----:B------:R-:W-:Y:S01]  /*0000*/  LDC R1, c[0x0][0x37c] ;  /* 0x0000df00ff017b82 */ /* 0x000fe20000000800 */
[----:B------:R-:W-:Y:S05]  /*0010*/  EXIT ;  /* 0x000000000000794d */ /* 0x000fea0003800000 */
.L_x_0:
[----:B------:R-:W-:-:S00]  /*0020*/  BRA `(.L_x_0) ;  /* 0xfffffffc00fc7947 */ /* 0x000fc0000383ffff */
[----:B------:R-:W-:-:S00]  /*0030*/  NOP ;  /* 0x0000000000007918 */ /* 0x000fc00000000000 */
        /* <DEDUP_REMOVED lines=12> */
.L_x_70:


//--------------------- .text._Z11clear_arrayPii  --------------------------
	.section	.text._Z11clear_arrayPii,"ax",@progbits
	.align	128
        .global         _Z11clear_arrayPii
        .type           _Z11clear_arrayPii,@function
        .size           _Z11clear_arrayPii,(.L_x_71 - _Z11clear_arrayPii)
        .other          _Z11clear_arrayPii,@"STO_CUDA_ENTRY STV_DEFAULT"
_Z11clear_arrayPii:
.text._Z11clear_arrayPii:
[----:B------:R-:W-:Y:S01]  /*0000*/  LDC R1, c[0x0][0x37c] ;  /* 0x0000df00ff017b82 */ /* 0x000fe20000000800 */
[----:B------:R-:W0:Y:S07]  /*0010*/  S2R R5, SR_TID.X ;  /* 0x0000000000057919 */ /* 0x000e2e0000002100 */
[----:B------:R-:W0:Y:S01]  /*0020*/  S2UR UR4, SR_CTAID.X ;  /* 0x00000000000479c3 */ /* 0x000e220000002500 */
[----:B------:R-:W1:Y:S07]  /*0030*/  LDCU UR5, c[0x0][0x388] ;  /* 0x00007100ff0577ac */ /* 0x000e6e0008000800 */
[----:B------:R-:W0:Y:S02]  /*0040*/  LDC R0, c[0x0][0x360] ;  /* 0x0000d800ff007b82 */ /* 0x000e240000000800 */
[----:B0-----:R-:W-:-:S05]  /*0050*/  IMAD R5, R0, UR4, R5 ;  /* 0x0000000400057c24 */ /* 0x001fca000f8e0205 */
[----:B-1----:R-:W-:-:S13]  /*0060*/  ISETP.GE.AND P0, PT, R5, UR5, PT ;  /* 0x0000000505007c0c */ /* 0x002fda000bf06270 */
[----:B------:R-:W-:Y:S05]  /*0070*/  @P0 EXIT ;  /* 0x000000000000094d */ /* 0x000fea0003800000 */
[----:B------:R-:W0:Y:S01]  /*0080*/  LDC.64 R2, c[0x0][0x380] ;  /* 0x0000e000ff027b82 */ /* 0x000e220000000a00 */
[----:B------:R-:W1:Y:S01]  /*0090*/  LDCU.64 UR4, c[0x0][0x358] ;  /* 0x00006b00ff0477ac */ /* 0x000e620008000a00 */
[----:B0-----:R-:W-:-:S05]  /*00a0*/  IMAD.WIDE R2, R5, 0x4, R2 ;  /* 0x0000000405027825 */ /* 0x001fca00078e0202 */
[----:B-1----:R-:W-:Y:S01]  /*00b0*/  STG.E desc[UR4][R2.64], RZ ;  /* 0x000000ff02007986 */ /* 0x002fe2000c101904 */
[----:B------:R-:W-:Y:S05]  /*00c0*/  EXIT ;  /* 0x000000000000794d */ /* 0x000fea0003800000 */
.L_x_1:
        /* <DEDUP_REMOVED lines=11> */
.L_x_71:


//--------------------- .text._Z9switch_xyPcPiS0_S0_S0_S0_S_iiS0_S0_ --------------------------
	.section	.text._Z9switch_xyPcPiS0_S0_S0_S0_S_iiS0_S0_,"ax",@progbits
	.align	128
        .global         _Z9switch_xyPcPiS0_S0_S0_S0_S_iiS0_S0_
        .type           _Z9switch_xyPcPiS0_S0_S0_S0_S_iiS0_S0_,@function
        .size           _Z9switch_xyPcPiS0_S0_S0_S0_S_iiS0_S0_,(.L_x_72 - _Z9switch_xyPcPiS0_S0_S0_S0_S_iiS0_S0_)
        .other          _Z9switch_xyPcPiS0_S0_S0_S0_S_iiS0_S0_,@"STO_CUDA_ENTRY STV_DEFAULT"
_Z9switch_xyPcPiS0_S0_S0_S0_S_iiS0_S0_:
.text._Z9switch_xyPcPiS0_S0_S0_S0_S_iiS0_S0_:
[----:B------:R-:W-:Y:S01]  /*0000*/  LDC R1, c[0x0][0x37c] ;  /* 0x0000df00ff017b82 */ /* 0x000fe20000000800 */
[----:B------:R-:W0:Y:S01]  /*0010*/  S2R R3, SR_TID.X ;  /* 0x0000000000037919 */ /* 0x000e220000002100 */
[----:B------:R-:W1:Y:S06]  /*0020*/  LDCU.64 UR6, c[0x0][0x358] ;  /* 0x00006b00ff0677ac */ /* 0x000e6c0008000a00 */
[----:B------:R-:W2:Y:S01]  /*0030*/  LDC.64 R8, c[0x0][0x3c0] ;  /* 0x0000f000ff087b82 */ /* 0x000ea20000000a00 */
[----:B------:R-:W3:Y:S07]  /*0040*/  S2R R0, SR_CTAID.X ;  /* 0x0000000000007919 */ /* 0x000eee0000002500 */
[----:B------:R-:W4:Y:S08]  /*0050*/  LDC.64 R10, c[0x0][0x3c8] ;  /* 0x0000f200ff0a7b82 */ /* 0x000f300000000a00 */
[----:B------:R-:W1:Y:S01]  /*0060*/  S2UR UR5, SR_CgaCtaId ;  /* 0x00000000000579c3 */ /* 0x000e620000008800 */
[----:B------:R-:W-:-:S07]  /*0070*/  UMOV UR4, 0x400 ;  /* 0x0000040000047882 */ /* 0x000fce0000000000 */
[----:B------:R-:W4:Y:S01]  /*0080*/  LDC.64 R12, c[0x0][0x3a8] ;  /* 0x0000ea00ff0c7b82 */ /* 0x000f220000000a00 */
[----:B0-----:R-:W-:-:S13]  /*0090*/  ISETP.NE.AND P0, PT, R3, RZ, PT ;  /* 0x000000ff0300720c */ /* 0x001fda0003f05270 */
[----:B------:R-:W3:Y:S02]  /*00a0*/  @!P0 LDC.64 R4, c[0x0][0x388] ;  /* 0x0000e200ff048b82 */ /* 0x000ee40000000a00 */
[----:B---3--:R-:W-:-:S05]  /*00b0*/  @!P0 IMAD.WIDE.U32 R4, R0, 0x4, R4 ;  /* 0x0000000400048825 */ /* 0x008fca00078e0004 */
[----:B-1----:R-:W2:Y:S01]  /*00c0*/  @!P0 LDG.E R15, desc[UR6][R4.64] ;  /* 0x00000006040f8981 */ /* 0x002ea2000c1e1900 */
[----:B------:R-:W-:Y:S01]  /*00d0*/  ULEA UR4, UR5, UR4, 0x18 ;  /* 0x0000000405047291 */ /* 0x000fe2000f8ec0ff */
[----:B--2---:R-:W-:-:S04]  /*00e0*/  @!P0 IMAD.WIDE R8, R15, 0x4, R8 ;  /* 0x000000040f088825 */ /* 0x004fc800078e0208 */
[----:B----4-:R-:W-:Y:S01]  /*00f0*/  @!P0 IMAD.WIDE R10, R15, 0x4, R10 ;  /* 0x000000040f0a8825 */ /* 0x010fe200078e020a */
[----:B------:R0:W2:Y:S04]  /*0100*/  @!P0 LDG.E R18, desc[UR6][R8.64] ;  /* 0x0000000608128981 */ /* 0x0000a8000c1e1900 */
[----:B------:R1:W2:Y:S01]  /*0110*/  @!P0 LDG.E R19, desc[UR6][R10.64] ;  /* 0x000000060a138981 */ /* 0x0002a2000c1e1900 */
[----:B------:R-:W-:-:S03]  /*0120*/  IMAD.WIDE.U32 R12, R0, 0x4, R12 ;  /* 0x00000004000c7825 */ /* 0x000fc600078e000c */
[----:B------:R3:W-:Y:S01]  /*0130*/  @!P0 STS [UR4+0x4], R15 ;  /* 0x0000040fff008988 */ /* 0x0007e20008000804 */
[----:B0-----:R-:W0:Y:S08]  /*0140*/  LDC.64 R8, c[0x0][0x390] ;  /* 0x0000e400ff087b82 */ /* 0x001e300000000a00 */
[----:B---3--:R-:W3:Y:S08]  /*0150*/  LDC.64 R14, c[0x0][0x398] ;  /* 0x0000e600ff0e7b82 */ /* 0x008ef00000000a00 */
[----:B-1----:R-:W1:Y:S01]  /*0160*/  LDC.64 R10, c[0x0][0x3a0] ;  /* 0x0000e800ff0a7b82 */ /* 0x002e620000000a00 */
[----:B--2---:R-:W-:Y:S07]  /*0170*/  @!P0 STS.64 [UR4+0x8], R18 ;  /* 0x00000812ff008988 */ /* 0x004fee0008000a04 */
[----:B------:R-:W-:Y:S06]  /*0180*/  BAR.SYNC.DEFER_BLOCKING 0x0 ;  /* 0x0000000000007b1d */ /* 0x000fec0000010000 */
[----:B------:R-:W2:Y:S04]  /*0190*/  LDS.128 R4, [UR4] ;  /* 0x00000004ff047984 */ /* 0x000ea80008000c00 */
[----:B------:R-:W4:Y:S01]  /*01a0*/  LDG.E R2, desc[UR6][R12.64] ;  /* 0x000000060c027981 */ /* 0x000f22000c1e1900 */
[----:B--2---:R-:W-:-:S13]  /*01b0*/  ISETP.GE.U32.AND P0, PT, R3, R6, PT ;  /* 0x000000060300720c */ /* 0x004fda0003f06070 */
[----:B------:R-:W2:Y:S01]  /*01c0*/  @!P0 LDC.64 R16, c[0x0][0x380] ;  /* 0x0000e000ff108b82 */ /* 0x000ea20000000a00 */
[----:B------:R-:W-:-:S07]  /*01d0*/  @!P0 IMAD.IADD R7, R3, 0x1, R7 ;  /* 0x0000000103078824 */ /* 0x000fce00078e0207 */
[----:B------:R-:W4:Y:S01]  /*01e0*/  @!P0 LDC.64 R18, c[0x0][0x3b0] ;  /* 0x0000ec00ff128b82 */ /* 0x000f220000000a00 */
[----:B--2---:R-:W-:-:S05]  /*01f0*/  @!P0 IADD3 R16, P1, PT, R7, R16, RZ ;  /* 0x0000001007108210 */ /* 0x004fca0007f3e0ff */
[----:B------:R-:W-:-:S06]  /*0200*/  @!P0 IMAD.X R17, RZ, RZ, R17, P1 ;  /* 0x000000ffff118224 */ /* 0x000fcc00008e0611 */
[----:B------:R-:W2:Y:S01]  /*0210*/  @!P0 LDG.E.U8 R17, desc[UR6][R16.64] ;  /* 0x0000000610118981 */ /* 0x000ea2000c1e1100 */
[----:B0-----:R-:W-:-:S04]  /*0220*/  IMAD.WIDE.U32 R8, R0, 0x4, R8 ;  /* 0x0000000400087825 */ /* 0x001fc800078e0008 */
[----:B---3--:R-:W-:Y:S02]  /*0230*/  IMAD.WIDE R14, R5, 0x4, R14 ;  /* 0x00000004050e7825 */ /* 0x008fe400078e020e */
[----:B------:R0:W5:Y:S02]  /*0240*/  LDG.E R8, desc[UR6][R8.64] ;  /* 0x0000000608087981 */ /* 0x000164000c1e1900 */
[----:B-1----:R-:W-:Y:S02]  /*0250*/  IMAD.WIDE.U32 R10, R0, 0x4, R10 ;  /* 0x00000004000a7825 */ /* 0x002fe400078e000a */
[----:B------:R0:W5:Y:S04]  /*0260*/  LDG.E R15, desc[UR6][R14.64] ;  /* 0x000000060e0f7981 */ /* 0x000168000c1e1900 */
[----:B------:R0:W5:Y:S01]  /*0270*/  LDG.E R4, desc[UR6][R10.64] ;  /* 0x000000060a047981 */ /* 0x000162000c1e1900 */
[----:B----4-:R-:W-:-:S05]  /*0280*/  @!P0 IMAD.IADD R13, R2, 0x1, R3 ;  /* 0x00000001020d8824 */ /* 0x010fca00078e0203 */
[----:B------:R-:W-:-:S05]  /*0290*/  @!P0 IADD3 R12, P1, PT, R13, R18, RZ ;  /* 0x000000120d0c8210 */ /* 0x000fca0007f3e0ff */
[----:B------:R-:W-:-:S05]  /*02a0*/  @!P0 IMAD.X R13, RZ, RZ, R19, P1 ;  /* 0x000000ffff0d8224 */ /* 0x000fca00008e0613 */
[----:B--2---:R0:W-:Y:S01]  /*02b0*/  @!P0 STG.E.U8 desc[UR6][R12.64], R17 ;  /* 0x000000110c008986 */ /* 0x0041e2000c101106 */
[----:B------:R-:W-:Y:S05]  /*02c0*/  @!P0 EXIT ;  /* 0x000000000000894d */ /* 0x000fea0003800000 */
[----:B-----5:R-:W-:-:S13]  /*02d0*/  ISETP.GE.U32.AND P0, PT, R3, R4, PT ;  /* 0x000000040300720c */ /* 0x020fda0003f06070 */
[----:B------:R-:W-:Y:S05]  /*02e0*/  @P0 EXIT ;  /* 0x000000000000094d */ /* 0x000fea0003800000 */
[----:B------:R-:W1:Y:S01]  /*02f0*/  LDCU.64 UR8, c[0x0][0x380] ;  /* 0x00007000ff0877ac */ /* 0x000e620008000a00 */
[----:B------:R-:W-:Y:S02]  /*0300*/  IMAD.IADD R8, R8, 0x1, R15 ;  /* 0x0000000108087824 */ /* 0x000fe400078e020f */
[----:B------:R-:W-:-:S03]  /*0310*/  IMAD.IADD R3, R3, 0x1, -R6 ;  /* 0x0000000103037824 */ /* 0x000fc600078e0a06 */
[--C-:B------:R-:W-:Y:S02]  /*0320*/  SHF.R.S32.HI R5, RZ, 0x1f, R8.reuse ;  /* 0x0000001fff057819 */ /* 0x100fe40000011408 */
[----:B------:R-:W-:Y:S02]  /*0330*/  SHF.R.S32.HI R0, RZ, 0x1f, R3 ;  /* 0x0000001fff007819 */ /* 0x000fe40000011403 */
[----:B-1----:R-:W-:-:S04]  /*0340*/  IADD3 R8, P0, P1, R3, UR8, R8 ;  /* 0x0000000803087c10 */ /* 0x002fc8000f91e008 */
[----:B0-----:R-:W-:-:S05]  /*0350*/  IADD3.X R9, PT, PT, R0, UR9, R5, P0, P1 ;  /* 0x0000000900097c10 */ /* 0x001fca00087e2405 */
[----:B------:R-:W2:Y:S01]  /*0360*/  LDG.E.U8 R0, desc[UR6][R8.64] ;  /* 0x0000000608007981 */ /* 0x000ea2000c1e1100 */
[----:B------:R-:W-:Y:S01]  /*0370*/  IMAD.IADD R6, R4, 0x1, -R6 ;  /* 0x0000000104067824 */ /* 0x000fe200078e0a06 */
[----:B------:R-:W-:Y:S01]  /*0380*/  ISETP.NE.AND P1, PT, R3, RZ, PT ;  /* 0x000000ff0300720c */ /* 0x000fe20003f25270 */
[----:B------:R-:W-:Y:S05]  /*0390*/  WARPSYNC.ALL ;  /* 0x0000000000007948 */ /* 0x000fea0003800000 */
[----:B------:R-:W-:Y:S01]  /*03a0*/  VIADD R4, R6, 0xffffffff ;  /* 0xffffffff06047836 */ /* 0x000fe20000000000 */
[----:B--2---:R-:W-:-:S13]  /*03b0*/  ISETP.NE.AND P0, PT, R0, 0x2c, PT ;  /* 0x0000002c0000780c */ /* 0x004fda0003f05270 */
[----:B------:R-:W-:Y:S01]  /*03c0*/  @!P0 STS [UR4], R3 ;  /* 0x00000003ff008988 */ /* 0x000fe20008000804 */
[----:B------:R-:W-:Y:S01]  /*03d0*/  BAR.SYNC.DEFER_BLOCKING 0x0 ;  /* 0x0000000000007b1d */ /* 0x000fe20000010000 */
[----:B------:R-:W-:-:S05]  /*03e0*/  ISETP.NE.AND P0, PT, R3, R4, PT ;  /* 0x000000040300720c */ /* 0x000fca0003f05270 */
[----:B------:R-:W0:Y:S04]  /*03f0*/  LDS R0, [UR4] ;  /* 0x00000004ff007984 */ /* 0x000e280008000800 */
[----:B------:R-:W1:Y:S01]  /*0400*/  LDS R7, [UR4+0x8] ;  /* 0x00000804ff077984 */ /* 0x000e620008000800 */
[----:B0-----:R-:W-:-:S03]  /*0410*/  IMAD.IADD R5, R3, 0x1, -R0 ;  /* 0x0000000103057824 */ /* 0x001fc600078e0a00 */
[----:B------:R-:W-:Y:S05]  /*0420*/  @P0 BRA P1, `(.L_x_2) ;  /* 0x00000000001c0947 */ /* 0x000fea0000800000 */
[----:B------:R-:W2:Y:S01]  /*0430*/  LDG.E.U8 R9, desc[UR6][R8.64] ;  /* 0x0000000608097981 */ /* 0x000ea2000c1e1100 */
[----:B------:R-:W0:Y:S01]  /*0440*/  LDCU.64 UR4, c[0x0][0x3b0] ;  /* 0x00007600ff0477ac */ /* 0x000e220008000a00 */
[----:B-1----:R-:W-:-:S04]  /*0450*/  IADD3 R3, PT, PT, R7, R3, R2 ;  /* 0x0000000307037210 */ /* 0x002fc80007ffe002 */
[----:B0-----:R-:W-:-:S04]  /*0460*/  IADD3 R2, P0, PT, R3, UR4, RZ ;  /* 0x0000000403027c10 */ /* 0x001fc8000ff1e0ff */
[----:B------:R-:W-:-:S05]  /*0470*/  LEA.HI.X.SX32 R3, R3, UR5, 0x1, P0 ;  /* 0x0000000503037c11 */ /* 0x000fca00080f0eff */
[----:B--2---:R-:W-:Y:S01]  /*0480*/  STG.E.U8 desc[UR6][R2.64], R9 ;  /* 0x0000000902007986 */ /* 0x004fe2000c101106 */
[----:B------:R-:W-:Y:S05]  /*0490*/  EXIT ;  /* 0x000000000000794d */ /* 0x000fea0003800000 */
.L_x_2:
[----:B------:R-:W-:-:S13]  /*04a0*/  ISETP.NE.AND P0, PT, R5, RZ, PT ;  /* 0x000000ff0500720c */ /* 0x000fda0003f05270 */
[----:B------:R-:W-:Y:S05]  /*04b0*/  @!P0 BRA `(.L_x_3) ;  /* 0x0000000000708947 */ /* 0x000fea0003800000 */
[----:B------:R-:W-:-:S13]  /*04c0*/  ISETP.NE.AND P0, PT, R5, 0x1, PT ;  /* 0x000000010500780c */ /* 0x000fda0003f05270 */
[----:B------:R-:W-:Y:S05]  /*04d0*/  @P0 BRA `(.L_x_4) ;  /* 0x0000000000200947 */ /* 0x000fea0003800000 */
[----:B------:R-:W2:Y:S01]  /*04e0*/  LDG.E.U8 R9, desc[UR6][R8.64] ;  /* 0x0000000608097981 */ /* 0x000ea2000c1e1100 */
[----:B------:R-:W0:Y:S01]  /*04f0*/  LDCU.64 UR4, c[0x0][0x3b0] ;  /* 0x00007600ff0477ac */ /* 0x000e220008000a00 */
[----:B------:R-:W-:-:S05]  /*0500*/  IADD3 R2, PT, PT, -R3, R2, R6 ;  /* 0x0000000203027210 */ /* 0x000fca0007ffe106 */
[----:B-1----:R-:W-:-:S05]  /*0510*/  IMAD.IADD R0, R2, 0x1, R7 ;  /* 0x0000000102007824 */ /* 0x002fca00078e0207 */
[----:B0-----:R-:W-:-:S04]  /*0520*/  IADD3 R2, P0, PT, R0, UR4, RZ ;  /* 0x0000000400027c10 */ /* 0x001fc8000ff1e0ff */
[----:B------:R-:W-:-:S05]  /*0530*/  LEA.HI.X.SX32 R3, R0, UR5, 0x1, P0 ;  /* 0x0000000500037c11 */ /* 0x000fca00080f0eff */
[----:B--2---:R-:W-:Y:S01]  /*0540*/  STG.E.U8 desc[UR6][R2.64], R9 ;  /* 0x0000000902007986 */ /* 0x004fe2000c101106 */
[----:B------:R-:W-:Y:S05]  /*0550*/  EXIT ;  /* 0x000000000000794d */ /* 0x000fea0003800000 */
.L_x_4:
[----:B------:R-:W-:-:S13]  /*0560*/  ISETP.GE.AND P0, PT, R5, 0x1, PT ;  /* 0x000000010500780c */ /* 0x000fda0003f06270 */
[----:B------:R-:W-:Y:S05]  /*0570*/  @!P0 BRA `(.L_x_5) ;  /* 0x0000000000208947 */ /* 0x000fea0003800000 */
[----:B------:R-:W2:Y:S01]  /*0580*/  LDG.E.U8 R9, desc[UR6][R8.64] ;  /* 0x0000000608097981 */ /* 0x000ea2000c1e1100 */
[----:B------:R-:W0:Y:S01]  /*0590*/  LDCU.64 UR4, c[0x0][0x3b0] ;  /* 0x00007600ff0477ac */ /* 0x000e220008000a00 */
[----:B-1----:R-:W-:-:S05]  /*05a0*/  IADD3 R2, PT, PT, R7, R2, R5 ;  /* 0x0000000207027210 */ /* 0x002fca0007ffe005 */
[----:B------:R-:W-:-:S05]  /*05b0*/  VIADD R0, R2, 0xffffffff ;  /* 0xffffffff02007836 */ /* 0x000fca0000000000 */
[----:B0-----:R-:W-:-:S04]  /*05c0*/  IADD3 R2, P0, PT, R0, UR4, RZ ;  /* 0x0000000400027c10 */ /* 0x001fc8000ff1e0ff */
[----:B------:R-:W-:-:S05]  /*05d0*/  LEA.HI.X.SX32 R3, R0, UR5, 0x1, P0 ;  /* 0x0000000500037c11 */ /* 0x000fca00080f0eff */
[----:B--2---:R-:W-:Y:S01]  /*05e0*/  STG.E.U8 desc[UR6][R2.64], R9 ;  /* 0x0000000902007986 */ /* 0x004fe2000c101106 */
[----:B------:R-:W-:Y:S05]  /*05f0*/  EXIT ;  /* 0x000000000000794d */ /* 0x000fea0003800000 */
.L_x_5:
[----:B------:R-:W2:Y:S01]  /*0600*/  LDG.E.U8 R9, desc[UR6][R8.64] ;  /* 0x0000000608097981 */ /* 0x000ea2000c1e1100 */
[----:B------:R-:W0:Y:S01]  /*0610*/  LDCU.64 UR4, c[0x0][0x3b0] ;  /* 0x00007600ff0477ac */ /* 0x000e220008000a00 */
[----:B------:R-:W-:-:S05]  /*0620*/  IADD3 R2, PT, PT, R5, R4, R2 ;  /* 0x0000000405027210 */ /* 0x000fca0007ffe002 */
[----:B-1----:R-:W-:-:S05]  /*0630*/  IMAD.IADD R0, R2, 0x1, R7 ;  /* 0x0000000102007824 */ /* 0x002fca00078e0207 */
[----:B0-----:R-:W-:-:S04]  /*0640*/  IADD3 R2, P0, PT, R0, UR4, RZ ;  /* 0x0000000400027c10 */ /* 0x001fc8000ff1e0ff */
[----:B------:R-:W-:-:S05]  /*0650*/  LEA.HI.X.SX32 R3, R0, UR5, 0x1, P0 ;  /* 0x0000000500037c11 */ /* 0x000fca00080f0eff */
[----:B--2---:R-:W-:Y:S01]  /*0660*/  STG.E.U8 desc[UR6][R2.64], R9 ;  /* 0x0000000902007986 */ /* 0x004fe2000c101106 */
[----:B------:R-:W-:Y:S05]  /*0670*/  EXIT ;  /* 0x000000000000794d */ /* 0x000fea0003800000 */
.L_x_3:
[----:B------:R-:W2:Y:S01]  /*0680*/  LDG.E.U8 R9, desc[UR6][R8.64] ;  /* 0x0000000608097981 */ /* 0x000ea2000c1e1100 */
[----:B------:R-:W0:Y:S01]  /*0690*/  LDCU.64 UR4, c[0x0][0x3b0] ;  /* 0x00007600ff0477ac */ /* 0x000e220008000a00 */
[----:B------:R-:W-:-:S04]  /*06a0*/  IADD3 R2, PT, PT, -R3, R6, R2 ;  /* 0x0000000603027210 */ /* 0x000fc80007ffe102 */
[----:B-1----:R-:W-:-:S04]  /*06b0*/  IADD3 R0, PT, PT, R2, -0x2, R7 ;  /* 0xfffffffe02007810 */ /* 0x002fc80007ffe007 */
[----:B0-----:R-:W-:-:S04]  /*06c0*/  IADD3 R2, P0, PT, R0, UR4, RZ ;  /* 0x0000000400027c10 */ /* 0x001fc8000ff1e0ff */
[----:B------:R-:W-:-:S05]  /*06d0*/  LEA.HI.X.SX32 R3, R0, UR5, 0x1, P0 ;  /* 0x0000000500037c11 */ /* 0x000fca00080f0eff */
[----:B--2---:R-:W-:Y:S01]  /*06e0*/  STG.E.U8 desc[UR6][R2.64], R9 ;  /* 0x0000000902007986 */ /* 0x004fe2000c101106 */
[----:B------:R-:W-:Y:S05]  /*06f0*/  EXIT ;  /* 0x000000000000794d */ /* 0x000fea0003800000 */
.L_x_6:
        /* <DEDUP_REMOVED lines=16> */
.L_x_72:


//--------------------- .text._Z16coord_len_offsetPcPiS0_S0_S0_S0_S0_iiS0_S0_ --------------------------
	.section	.text._Z16coord_len_offsetPcPiS0_S0_S0_S0_S0_iiS0_S0_,"ax",@progbits
	.align	128
        .global         _Z16coord_len_offsetPcPiS0_S0_S0_S0_S0_iiS0_S0_
        .type           _Z16coord_len_offsetPcPiS0_S0_S0_S0_S0_iiS0_S0_,@function
        .size           _Z16coord_len_offsetPcPiS0_S0_S0_S0_S0_iiS0_S0_,(.L_x_73 - _Z16coord_len_offsetPcPiS0_S0_S0_S0_S0_iiS0_S0_)
        .other          _Z16coord_len_offsetPcPiS0_S0_S0_S0_S0_iiS0_S0_,@"STO_CUDA_ENTRY STV_DEFAULT"
_Z16coord_len_offsetPcPiS0_S0_S0_S0_S0_iiS0_S0_:
.text._Z16coord_len_offsetPcPiS0_S0_S0_S0_S0_iiS0_S0_:
        /* <DEDUP_REMOVED lines=10> */
[----:B------:R-:W2:Y:S06]  /*00a0*/  LDCU UR6, c[0x0][0x3bc] ;  /* 0x00007780ff0677ac */ /* 0x000eac0008000800 */
[----:B------:R-:W3:Y:S08]  /*00b0*/  LDC.64 R6, c[0x0][0x3b0] ;  /* 0x0000ec00ff067b82 */ /* 0x000ef00000000a00 */
[----:B------:R-:W4:Y:S01]  /*00c0*/  LDC.64 R8, c[0x0][0x3a0] ;  /* 0x0000e800ff087b82 */ /* 0x000f220000000a00 */
[----:B0-----:R-:W-:-:S06]  /*00d0*/  IMAD.WIDE R2, R0, 0x4, R2 ;  /* 0x0000000400027825 */ /* 0x001fcc00078e0202 */
[----:B-1----:R-:W3:Y:S02]  /*00e0*/  LDG.E R2, desc[UR4][R2.64] ;  /* 0x0000000402027981 */ /* 0x002ee4000c1e1900 */
[----:B---3--:R-:W-:-:S06]  /*00f0*/  IMAD.WIDE R6, R2, 0x4, R6 ;  /* 0x0000000402067825 */ /* 0x008fcc00078e0206 */
[----:B------:R-:W3:Y:S01]  /*0100*/  LDG.E R6, desc[UR4][R6.64+0x4] ;  /* 0x0000040406067981 */ /* 0x000ee2000c1e1900 */
[----:B----4-:R-:W-:-:S05]  /*0110*/  IMAD.WIDE R8, R0, 0x4, R8 ;  /* 0x0000000400087825 */ /* 0x010fca00078e0208 */
[----:B------:R-:W2:Y:S01]  /*0120*/  LDG.E R16, desc[UR4][R8.64] ;  /* 0x0000000408107981 */ /* 0x000ea2000c1e1900 */
[----:B---3--:R-:W-:-:S04]  /*0130*/  IADD3 R5, PT, PT, R6, -0x1, RZ ;  /* 0xffffffff06057810 */ /* 0x008fc80007ffe0ff */
[----:B------:R-:W-:Y:S02]  /*0140*/  ISETP.NE.AND P0, PT, R0, R5, PT ;  /* 0x000000050000720c */ /* 0x000fe40003f05270 */
[----:B------:R-:W0:Y:S11]  /*0150*/  LDC.64 R4, c[0x0][0x3c8] ;  /* 0x0000f200ff047b82 */ /* 0x000e360000000a00 */
[----:B------:R-:W1:Y:S08]  /*0160*/  @!P0 LDC.64 R10, c[0x0][0x3a8] ;  /* 0x0000ea00ff0a8b82 */ /* 0x000e700000000a00 */
[----:B------:R-:W3:Y:S08]  /*0170*/  @!P0 LDC.64 R12, c[0x0][0x388] ;  /* 0x0000e200ff0c8b82 */ /* 0x000ef00000000a00 */
[----:B------:R-:W4:Y:S01]  /*0180*/  @!P0 LDC.64 R14, c[0x0][0x390] ;  /* 0x0000e400ff0e8b82 */ /* 0x000f220000000a00 */
[----:B-1----:R-:W-:-:S06]  /*0190*/  @!P0 IMAD.WIDE R10, R2, 0x4, R10 ;  /* 0x00000004020a8825 */ /* 0x002fcc00078e020a */
[----:B------:R-:W2:Y:S01]  /*01a0*/  @!P0 LDG.E R11, desc[UR4][R10.64] ;  /* 0x000000040a0b8981 */ /* 0x000ea2000c1e1900 */
[----:B---3--:R-:W-:-:S04]  /*01b0*/  @!P0 IMAD.WIDE R6, R2, 0x4, R12 ;  /* 0x0000000402068825 */ /* 0x008fc800078e020c */
[C---:B0-----:R-:W-:Y:S02]  /*01c0*/  IMAD.WIDE R4, R2.reuse, 0x4, R4 ;  /* 0x0000000402047825 */ /* 0x041fe400078e0204 */
[----:B------:R-:W3:Y:S02]  /*01d0*/  @!P0 LDG.E R6, desc[UR4][R6.64] ;  /* 0x0000000406068981 */ /* 0x000ee4000c1e1900 */
[----:B----4-:R-:W-:Y:S02]  /*01e0*/  @!P0 IMAD.WIDE R12, R2, 0x4, R14 ;  /* 0x00000004020c8825 */ /* 0x010fe400078e020e */
[----:B------:R-:W4:Y:S01]  /*01f0*/  @P0 LDG.E R15, desc[UR4][R8.64+0x4] ;  /* 0x00000404080f0981 */ /* 0x000f22000c1e1900 */
[----:B------:R-:W0:Y:S03]  /*0200*/  LDC.64 R2, c[0x0][0x3c0] ;  /* 0x0000f000ff027b82 */ /* 0x000e260000000a00 */
[----:B------:R-:W3:Y:S04]  /*0210*/  @!P0 LDG.E R13, desc[UR4][R12.64] ;  /* 0x000000040c0d8981 */ /* 0x000ee8000c1e1900 */
[----:B------:R-:W5:Y:S01]  /*0220*/  LDG.E R4, desc[UR4][R4.64] ;  /* 0x0000000404047981 */ /* 0x000f62000c1e1900 */
[----:B0-----:R-:W-:Y:S01]  /*0230*/  IMAD.WIDE R2, R0, 0x4, R2 ;  /* 0x0000000400027825 */ /* 0x001fe200078e0202 */
[----:B--2---:R-:W-:-:S04]  /*0240*/  @!P0 IADD3 R11, PT, PT, R11, UR6, R16 ;  /* 0x000000060b0b8c10 */ /* 0x004fc8000fffe010 */
[----:B------:R-:W-:-:S04]  /*0250*/  @!P0 LOP3.LUT R11, RZ, R11, RZ, 0x33, !PT ;  /* 0x0000000bff0b8212 */ /* 0x000fc800078e33ff */
[----:B---3--:R-:W-:Y:S02]  /*0260*/  @!P0 IADD3 R11, PT, PT, R11, R13, R6 ;  /* 0x0000000d0b0b8210 */ /* 0x008fe40007ffe006 */
[----:B----4-:R-:W-:-:S04]  /*0270*/  @P0 IADD3 R11, PT, PT, R15, -UR6, -R16 ;  /* 0x800000060f0b0c10 */ /* 0x010fc8000fffe810 */
[----:B-----5:R-:W-:-:S05]  /*0280*/  IADD3 R11, PT, PT, R4, R11, RZ ;  /* 0x0000000b040b7210 */ /* 0x020fca0007ffe0ff */
[----:B------:R-:W-:Y:S01]  /*0290*/  STG.E desc[UR4][R2.64], R11 ;  /* 0x0000000b02007986 */ /* 0x000fe2000c101904 */
[----:B------:R-:W-:Y:S05]  /*02a0*/  EXIT ;  /* 0x000000000000794d */ /* 0x000fea0003800000 */
.L_x_7:
        /* <DEDUP_REMOVED lines=13> */
.L_x_73:


//--------------------- .text._Z15polyline_coordsPcPiS0_S0_S0_S0_S0_S0_S0_i --------------------------
	.section	.text._Z15polyline_coordsPcPiS0_S0_S0_S0_S0_S0_S0_i,"ax",@progbits
	.align	128
        .global         _Z15polyline_coordsPcPiS0_S0_S0_S0_S0_S0_S0_i
        .type           _Z15polyline_coordsPcPiS0_S0_S0_S0_S0_S0_S0_i,@function
        .size           _Z15polyline_coordsPcPiS0_S0_S0_S0_S0_S0_S0_i,(.L_x_74 - _Z15polyline_coordsPcPiS0_S0_S0_S0_S0_S0_S0_i)
        .other          _Z15polyline_coordsPcPiS0_S0_S0_S0_S0_S0_S0_i,@"STO_CUDA_ENTRY STV_DEFAULT"
_Z15polyline_coordsPcPiS0_S0_S0_S0_S0_S0_S0_i:
.text._Z15polyline_coordsPcPiS0_S0_S0_S0_S0_S0_S0_i:
        /* <DEDUP_REMOVED lines=9> */
[----:B------:R-:W1:Y:S07]  /*0090*/  LDCU.64 UR4, c[0x0][0x358] ;  /* 0x00006b00ff0477ac */ /* 0x000e6e0008000a00 */
[----:B------:R-:W2:Y:S08]  /*00a0*/  LDC.64 R4, c[0x0][0x390] ;  /* 0x0000e400ff047b82 */ /* 0x000eb00000000a00 */
[----:B------:R-:W3:Y:S01]  /*00b0*/  LDC.64 R2, c[0x0][0x3a0] ;  /* 0x0000e800ff027b82 */ /* 0x000ee20000000a00 */
[----:B0-----:R-:W-:-:S07]  /*00c0*/  IMAD.WIDE R6, R0, 0x4, R6 ;  /* 0x0000000400067825 */ /* 0x001fce00078e0206 */
[----:B------:R-:W0:Y:S01]  /*00d0*/  LDC.64 R8, c[0x0][0x388] ;  /* 0x0000e200ff087b82 */ /* 0x000e220000000a00 */
[----:B-1----:R-:W3:Y:S01]  /*00e0*/  LDG.E R7, desc[UR4][R6.64] ;  /* 0x0000000406077981 */ /* 0x002ee2000c1e1900 */
[----:B--2---:R-:W-:-:S06]  /*00f0*/  IMAD.WIDE R4, R0, 0x4, R4 ;  /* 0x0000000400047825 */ /* 0x004fcc00078e0204 */
[----:B------:R-:W1:Y:S01]  /*0100*/  LDC.64 R10, c[0x0][0x3a8] ;  /* 0x0000ea00ff0a7b82 */ /* 0x000e620000000a00 */
[----:B------:R2:W4:Y:S07]  /*0110*/  LDG.E R14, desc[UR4][R4.64] ;  /* 0x00000004040e7981 */ /* 0x00052e000c1e1900 */
[----:B------:R-:W5:Y:S01]  /*0120*/  LDC.64 R12, c[0x0][0x3b0] ;  /* 0x0000ec00ff0c7b82 */ /* 0x000f620000000a00 */
[----:B0-----:R-:W-:-:S07]  /*0130*/  IMAD.WIDE R8, R0, 0x4, R8 ;  /* 0x0000000400087825 */ /* 0x001fce00078e0208 */
[----:B--2---:R-:W0:Y:S01]  /*0140*/  LDC.64 R4, c[0x0][0x3b8] ;  /* 0x0000ee00ff047b82 */ /* 0x004e220000000a00 */
[----:B------:R-:W2:Y:S01]  /*0150*/  LDG.E R9, desc[UR4][R8.64] ;  /* 0x0000000408097981 */ /* 0x000ea2000c1e1900 */
[----:B---3--:R-:W-:-:S05]  /*0160*/  IMAD.WIDE R2, R7, 0x4, R2 ;  /* 0x0000000407027825 */ /* 0x008fca00078e0202 */
[----:B------:R-:W4:Y:S01]  /*0170*/  LDG.E R15, desc[UR4][R2.64+0x1c] ;  /* 0x00001c04020f7981 */ /* 0x000f22000c1e1900 */
[----:B-1----:R-:W-:-:S04]  /*0180*/  IMAD.WIDE R6, R0, 0x4, R10 ;  /* 0x0000000400067825 */ /* 0x002fc800078e020a */
[----:B-----5:R-:W-:Y:S01]  /*0190*/  IMAD.WIDE R10, R0, 0x4, R12 ;  /* 0x00000004000a7825 */ /* 0x020fe200078e020c */
[----:B----4-:R-:W-:-:S04]  /*01a0*/  IADD3 R15, PT, PT, R14, 0x3, R15 ;  /* 0x000000030e0f7810 */ /* 0x010fc80007ffe00f */
[----:B--2---:R-:W-:Y:S02]  /*01b0*/  IADD3 R16, PT, PT, -R15, R14, R9 ;  /* 0x0000000e0f107210 */ /* 0x004fe40007ffe109 */
[----:B------:R-:W1:Y:S02]  /*01c0*/  LDC.64 R8, c[0x0][0x3c0] ;  /* 0x0000f000ff087b82 */ /* 0x000e640000000a00 */
[----:B------:R-:W-:-:S05]  /*01d0*/  IADD3 R17, PT, PT, R16, -0x2, RZ ;  /* 0xfffffffe10117810 */ /* 0x000fca0007ffe0ff */
[----:B------:R-:W-:Y:S04]  /*01e0*/  STG.E desc[UR4][R6.64], R17 ;  /* 0x0000001106007986 */ /* 0x000fe8000c101904 */
[----:B------:R-:W-:Y:S04]  /*01f0*/  STG.E desc[UR4][R10.64], R15 ;  /* 0x0000000f0a007986 */ /* 0x000fe8000c101904 */
[----:B------:R-:W2:Y:S01]  /*0200*/  LDG.E R2, desc[UR4][R2.64] ;  /* 0x0000000402027981 */ /* 0x000ea2000c1e1900 */
[----:B0-----:R-:W-:Y:S01]  /*0210*/  IMAD.WIDE R4, R0, 0x4, R4 ;  /* 0x0000000400047825 */ /* 0x001fe200078e0204 */
[----:B------:R-:W-:-:S03]  /*0220*/  IADD3 R13, PT, PT, R14, 0x1, RZ ;  /* 0x000000010e0d7810 */ /* 0x000fc60007ffe0ff */
[----:B-1----:R-:W-:Y:S01]  /*0230*/  IMAD.WIDE R8, R0, 0x4, R8 ;  /* 0x0000000400087825 */ /* 0x002fe200078e0208 */
[----:B--2---:R-:W-:-:S05]  /*0240*/  IADD3 R19, PT, PT, R2, -0x2, RZ ;  /* 0xfffffffe02137810 */ /* 0x004fca0007ffe0ff */
[----:B------:R-:W-:Y:S04]  /*0250*/  STG.E desc[UR4][R4.64], R19 ;  /* 0x0000001304007986 */ /* 0x000fe8000c101904 */
[----:B------:R-:W-:Y:S01]  /*0260*/  STG.E desc[UR4][R8.64], R13 ;  /* 0x0000000d08007986 */ /* 0x000fe2000c101904 */
[----:B------:R-:W-:Y:S05]  /*0270*/  EXIT ;  /* 0x000000000000794d */ /* 0x000fea0003800000 */
.L_x_8:
        /* <DEDUP_REMOVED lines=16> */
.L_x_74:


//--------------------- .text._Z11output_sortPiiS_ --------------------------
	.section	.text._Z11output_sortPiiS_,"ax",@progbits
	.align	128
        .global         _Z11output_sortPiiS_
        .type           _Z11output_sortPiiS_,@function
        .size           _Z11output_sortPiiS_,(.L_x_75 - _Z11output_sortPiiS_)
        .other          _Z11output_sortPiiS_,@"STO_CUDA_ENTRY STV_DEFAULT"
_Z11output_sortPiiS_:
.text._Z11output_sortPiiS_:
[----:B------:R-:W-:Y:S01]  /*0000*/  LDC R1, c[0x0][0x37c] ;  /* 0x0000df00ff017b82 */ /* 0x000fe20000000800 */
[----:B------:R-:W0:Y:S07]  /*0010*/  LDCU UR6, c[0x0][0x388] ;  /* 0x00007100ff0677ac */ /* 0x000e2e0008000800 */
[----:B------:R-:W1:Y:S01]  /*0020*/  S2UR UR5, SR_CgaCtaId ;  /* 0x00000000000579c3 */ /* 0x000e620000008800 */
[----:B------:R-:W-:Y:S01]  /*0030*/  UMOV UR4, 0x400 ;  /* 0x0000040000047882 */ /* 0x000fe20000000000 */
[----:B0-----:R-:W-:-:S05]  /*0040*/  I2FP.F32.S32 R0, UR6 ;  /* 0x0000000600007c45 */ /* 0x001fca0008201400 */
[----:B------:R-:W-:Y:S01]  /*0050*/  FMUL R0, R0, 0.001953125 ;  /* 0x3b00000000007820 */ /* 0x000fe20000400000 */
[----:B-1----:R-:W-:-:S03]  /*0060*/  ULEA UR4, UR5, UR4, 0x18 ;  /* 0x0000000405047291 */ /* 0x002fc6000f8ec0ff */
[----:B------:R-:W0:Y:S03]  /*0070*/  F2I.CEIL.NTZ R2, R0 ;  /* 0x0000000000027305 */ /* 0x000e26000020b100 */
[----:B------:R-:W-:-:S05]  /*0080*/  IMAD.U32 R11, RZ, RZ, UR4 ;  /* 0x00000004ff0b7e24 */ /* 0x000fca000f8e00ff */
[----:B------:R1:W-:Y:S01]  /*0090*/  STS [R11+0x8a0], RZ ;  /* 0x0008a0ff0b007388 */ /* 0x0003e20000000800 */
[----:B0-----:R-:W-:-:S13]  /*00a0*/  ISETP.GE.AND P0, PT, R2, 0x1, PT ;  /* 0x000000010200780c */ /* 0x001fda0003f06270 */
[----:B-1----:R-:W-:Y:S05]  /*00b0*/  @!P0 BRA `(.L_x_9) ;  /* 0x0000000400c88947 */ /* 0x002fea0003800000 */
[----:B------:R-:W0:Y:S01]  /*00c0*/  S2R R0, SR_TID.X ;  /* 0x0000000000007919 */ /* 0x000e220000002100 */
[----:B------:R-:W1:Y:S01]  /*00d0*/  S2UR UR5, SR_CgaCtaId ;  /* 0x00000000000579c3 */ /* 0x000e620000008800 */
[----:B------:R-:W-:Y:S01]  /*00e0*/  IMAD.MOV R2, RZ, RZ, -R2 ;  /* 0x000000ffff027224 */ /* 0x000fe200078e0a02 */
[----:B------:R-:W-:Y:S01]  /*00f0*/  UMOV UR4, 0x400 ;  /* 0x0000040000047882 */ /* 0x000fe20000000000 */
[----:B------:R-:W2:Y:S01]  /*0100*/  LDCU.64 UR6, c[0x0][0x358] ;  /* 0x00006b00ff0677ac */ /* 0x000ea20008000a00 */
[----:B------:R-:W3:Y:S01]  /*0110*/  LDCU UR8, c[0x0][0x388] ;  /* 0x00007100ff0877ac */ /* 0x000ee20008000800 */
[----:B-1----:R-:W-:Y:S01]  /*0120*/  ULEA UR4, UR5, UR4, 0x18 ;  /* 0x0000000405047291 */ /* 0x002fe2000f8ec0ff */
[CC--:B0-----:R-:W-:Y:S02]  /*0130*/  LEA.HI R4, R0.reuse, R0.reuse, RZ, 0x1c ;  /* 0x0000000000047211 */ /* 0x0c1fe400078fe0ff */
[----:B------:R-:W-:Y:S02]  /*0140*/  ISETP.NE.AND P3, PT, R0, RZ, PT ;  /* 0x000000ff0000720c */ /* 0x000fe40003f65270 */
[----:B------:R-:W-:Y:S01]  /*0150*/  MOV R3, R0 ;  /* 0x0000000000037202 */ /* 0x000fe20000000f00 */
[----:B--23--:R-:W-:-:S10]  /*0160*/  IMAD R4, R4, 0x4, R11 ;  /* 0x0000000404047824 */ /* 0x00cfd400078e020b */
.L_x_12:
[----:B0-----:R-:W0:Y:S02]  /*0170*/  LDC.64 R6, c[0x0][0x380] ;  /* 0x0000e000ff067b82 */ /* 0x001e240000000a00 */
[----:B0-----:R-:W-:-:S06]  /*0180*/  IMAD.WIDE R6, R3, 0x4, R6 ;  /* 0x0000000403067825 */ /* 0x001fcc00078e0206 */
[----:B------:R-:W2:Y:S01]  /*0190*/  LDG.E R7, desc[UR6][R6.64] ;  /* 0x0000000606077981 */ /* 0x000ea2000c1e1900 */
[----:B------:R-:W-:Y:S01]  /*01a0*/  ISETP.GT.U32.AND P0, PT, R0, 0x1f, PT ;  /* 0x0000001f0000780c */ /* 0x000fe20003f04070 */
[----:B------:R-:W-:-:S05]  /*01b0*/  VIADD R2, R2, 0x1 ;  /* 0x0000000102027836 */ /* 0x000fca0000000000 */
[----:B------:R-:W-:Y:S01]  /*01c0*/  ISETP.NE.AND P2, PT, R2, RZ, PT ;  /* 0x000000ff0200720c */ /* 0x000fe20003f45270 */
[----:B--2---:R0:W-:Y:S01]  /*01d0*/  STS [R4+0x10], R7 ;  /* 0x0000100704007388 */ /* 0x0041e20000000800 */
[----:B------:R-:W-:Y:S06]  /*01e0*/  BAR.SYNC.DEFER_BLOCKING 0x0 ;  /* 0x0000000000007b1d */ /* 0x000fec0000010000 */
[----:B------:R-:W-:Y:S05]  /*01f0*/  @P0 BRA `(.L_x_10) ;  /* 0x0000000400300947 */ /* 0x000fea0003800000 */
[C---:B0-----:R-:W-:Y:S01]  /*0200*/  IMAD R7, R0.reuse, 0x44, R11 ;  /* 0x0000004400077824 */ /* 0x041fe200078e020b */
[----:B------:R-:W-:Y:S01]  /*0210*/  UMOV UR5, 0xffffffff ;  /* 0xffffffff00057882 */ /* 0x000fe20000000000 */
[----:B------:R-:W-:-:S03]  /*0220*/  ISETP.NE.AND P1, PT, R0, RZ, PT ;  /* 0x000000ff0000720c */ /* 0x000fc60003f25270 */
[----:B------:R-:W-:Y:S04]  /*0230*/  LDS R21, [R7+0x10] ;  /* 0x0000100007157984 */ /* 0x000fe80000000800 */
[----:B------:R-:W-:Y:S04]  /*0240*/  LDS R20, [R7+0x14] ;  /* 0x0000140007147984 */ /* 0x000fe80000000800 */
[----:B------:R-:W0:Y:S04]  /*0250*/  LDS R15, [R7+0x18] ;  /* 0x00001800070f7984 */ /* 0x000e280000000800 */
[----:B------:R-:W-:Y:S04]  /*0260*/  LDS R24, [R7+0x1c] ;  /* 0x00001c0007187984 */ /* 0x000fe80000000800 */
[----:B------:R-:W1:Y:S04]  /*0270*/  LDS R19, [R7+0x20] ;  /* 0x0000200007137984 */ /* 0x000e680000000800 */
[----:B------:R-:W-:Y:S04]  /*0280*/  LDS R26, [R7+0x24] ;  /* 0x00002400071a7984 */ /* 0x000fe80000000800 */
[----:B------:R-:W2:Y:S04]  /*0290*/  LDS R17, [R7+0x28] ;  /* 0x0000280007117984 */ /* 0x000ea80000000800 */
[----:B------:R-:W-:Y:S04]  /*02a0*/  LDS R13, [R7+0x2c] ;  /* 0x00002c00070d7984 */ /* 0x000fe80000000800 */
[----:B------:R-:W3:Y:S04]  /*02b0*/  LDS R8, [R7+0x30] ;  /* 0x0000300007087984 */ /* 0x000ee80000000800 */
[----:B------:R-:W-:Y:S04]  /*02c0*/  LDS R12, [R7+0x34] ;  /* 0x00003400070c7984 */ /* 0x000fe80000000800 */
[----:B------:R-:W4:Y:S04]  /*02d0*/  LDS R5, [R7+0x38] ;  /* 0x0000380007057984 */ /* 0x000f280000000800 */
[----:B------:R-:W-:Y:S04]  /*02e0*/  LDS R16, [R7+0x3c] ;  /* 0x00003c0007107984 */ /* 0x000fe80000000800 */
[----:B------:R-:W5:Y:S01]  /*02f0*/  LDS R11, [R7+0x40] ;  /* 0x00004000070b7984 */ /* 0x000f620000000800 */
[----:B0-----:R-:W-:-:S03]  /*0300*/  IADD3 R6, PT, PT, R15, R20, R21 ;  /* 0x000000140f067210 */ /* 0x001fc60007ffe015 */
[----:B------:R-:W-:Y:S04]  /*0310*/  LDS R14, [R7+0x44] ;  /* 0x00004400070e7984 */ /* 0x000fe80000000800 */
[----:B------:R-:W0:Y:S01]  /*0320*/  LDS R9, [R7+0x48] ;  /* 0x0000480007097984 */ /* 0x000e220000000800 */
[----:B-1----:R-:W-:-:S03]  /*0330*/  IADD3 R6, PT, PT, R19, R6, R24 ;  /* 0x0000000613067210 */ /* 0x002fc60007ffe018 */
[----:B------:R-:W1:Y:S01]  /*0340*/  LDS R23, [R7+0x4c] ;  /* 0x00004c0007177984 */ /* 0x000e620000000800 */
[----:B--2---:R-:W-:-:S04]  /*0350*/  IADD3 R6, PT, PT, R17, R6, R26 ;  /* 0x0000000611067210 */ /* 0x004fc80007ffe01a */
[----:B---3--:R-:W-:-:S04]  /*0360*/  IADD3 R6, PT, PT, R8, R6, R13 ;  /* 0x0000000608067210 */ /* 0x008fc80007ffe00d */
[----:B----4-:R-:W-:-:S04]  /*0370*/  IADD3 R6, PT, PT, R5, R6, R12 ;  /* 0x0000000605067210 */ /* 0x010fc80007ffe00c */
[----:B-----5:R-:W-:-:S04]  /*0380*/  IADD3 R6, PT, PT, R11, R6, R16 ;  /* 0x000000060b067210 */ /* 0x020fc80007ffe010 */
[----:B0-----:R-:W-:-:S04]  /*0390*/  IADD3 R6, PT, PT, R9, R6, R14 ;  /* 0x0000000609067210 */ /* 0x001fc80007ffe00e */
[----:B-1----:R-:W-:Y:S01]  /*03a0*/  IADD3 R23, PT, PT, R23, R6, RZ ;  /* 0x0000000617177210 */ /* 0x002fe20007ffe0ff */
[----:B------:R-:W-:Y:S06]  /*03b0*/  BRA.DIV UR5, `(.L_x_11) ;  /* 0x0000000605107947 */ /* 0x000fec000b800000 */
[----:B------:R-:W0:Y:S02]  /*03c0*/  SHFL.UP P0, R6, R23, 0x1, RZ ;  /* 0x0420000017067989 */ /* 0x000e2400000000ff */
[----:B0-----:R-:W-:-:S05]  /*03d0*/  @P0 IMAD.IADD R6, R23, 0x1, R6 ;  /* 0x0000000117060824 */ /* 0x001fca00078e0206 */
[----:B------:R-:W0:Y:S02]  /*03e0*/  SHFL.UP P0, R25, R6, 0x2, RZ ;  /* 0x0440000006197989 */ /* 0x000e2400000000ff */
[----:B0-----:R-:W-:-:S05]  /*03f0*/  @P0 IMAD.IADD R25, R6, 0x1, R25 ;  /* 0x0000000106190824 */ /* 0x001fca00078e0219 */
[----:B------:R-:W0:Y:S02]  /*0400*/  SHFL.UP P0, R18, R25, 0x4, RZ ;  /* 0x0480000019127989 */ /* 0x000e2400000000ff */
[----:B0-----:R-:W-:-:S05]  /*0410*/  @P0 IADD3 R18, PT, PT, R25, R18, RZ ;  /* 0x0000001219120210 */ /* 0x001fca0007ffe0ff */
[----:B------:R-:W0:Y:S02]  /*0420*/  SHFL.UP P0, R27, R18, 0x8, RZ ;  /* 0x05000000121b7989 */ /* 0x000e2400000000ff */
[----:B0-----:R-:W-:-:S05]  /*0430*/  @P0 IMAD.IADD R27, R18, 0x1, R27 ;  /* 0x00000001121b0824 */ /* 0x001fca00078e021b */
[----:B------:R0:W1:Y:S02]  /*0440*/  SHFL.UP P0, R10, R27, 0x10, RZ ;  /* 0x060000001b0a7989 */ /* 0x00006400000000ff */
.L_x_18:
[----:B-1----:R-:W-:Y:S01]  /*0450*/  @P0 IMAD.IADD R10, R27, 0x1, R10 ;  /* 0x000000011b0a0824 */ /* 0x002fe200078e020a */
[----:B------:R-:W-:Y:S05]  /*0460*/  WARPSYNC.ALL ;  /* 0x0000000000007948 */ /* 0x000fea0003800000 */
[----:B------:R-:W-:Y:S02]  /*0470*/  IADD3 R6, PT, PT, -R23, R10, RZ ;  /* 0x0000000a17067210 */ /* 0x000fe40007ffe1ff */
[----:B------:R-:W1:Y:S03]  /*0480*/  SHFL.IDX PT, R10, R10, 0x1f, 0x1f ;  /* 0x03e01f000a0a7f89 */ /* 0x000e6600000e0000 */
[----:B------:R-:W-:Y:S01]  /*0490*/  IMAD.IADD R18, R21, 0x1, R6 ;  /* 0x0000000115127824 */ /* 0x000fe200078e0206 */
[----:B------:R2:W-:Y:S03]  /*04a0*/  STS [R7+0x10], R6 ;  /* 0x0000100607007388 */ /* 0x0005e60000000800 */
[----:B------:R-:W-:Y:S01]  /*04b0*/  IMAD.IADD R20, R20, 0x1, R18 ;  /* 0x0000000114147824 */ /* 0x000fe200078e0212 */
[----:B------:R3:W-:Y:S04]  /*04c0*/  STS [R7+0x14], R18 ;  /* 0x0000141207007388 */ /* 0x0007e80000000800 */
[----:B------:R-:W-:Y:S01]  /*04d0*/  IADD3 R22, PT, PT, R15, R20, RZ ;  /* 0x000000140f167210 */ /* 0x000fe20007ffe0ff */
[----:B------:R3:W-:Y:S04]  /*04e0*/  STS [R7+0x18], R20 ;  /* 0x0000181407007388 */ /* 0x0007e80000000800 */
[----:B------:R-:W-:Y:S01]  /*04f0*/  IMAD.IADD R24, R24, 0x1, R22 ;  /* 0x0000000118187824 */ /* 0x000fe200078e0216 */
[----:B------:R-:W4:Y:S03]  /*0500*/  @!P1 S2R R15, SR_CgaCtaId ;  /* 0x00000000000f9919 */ /* 0x000f260000008800 */
[----:B------:R-:W-:Y:S01]  /*0510*/  IMAD.IADD R19, R19, 0x1, R24 ;  /* 0x0000000113137824 */ /* 0x000fe200078e0218 */
[----:B------:R3:W-:Y:S04]  /*0520*/  STS [R7+0x1c], R22 ;  /* 0x00001c1607007388 */ /* 0x0007e80000000800 */
[----:B------:R-:W-:Y:S01]  /*0530*/  IADD3 R26, PT, PT, R26, R19, RZ ;  /* 0x000000131a1a7210 */ /* 0x000fe20007ffe0ff */
[----:B------:R3:W-:Y:S04]  /*0540*/  STS [R7+0x20], R24 ;  /* 0x0000201807007388 */ /* 0x0007e80000000800 */
[----:B------:R-:W-:Y:S01]  /*0550*/  IMAD.IADD R28, R17, 0x1, R26 ;  /* 0x00000001111c7824 */ /* 0x000fe200078e021a */
[----:B------:R-:W-:Y:S01]  /*0560*/  @!P1 MOV R17, 0x400 ;  /* 0x0000040000119802 */ /* 0x000fe20000000f00 */
[----:B------:R3:W-:Y:S02]  /*0570*/  STS [R7+0x24], R19 ;  /* 0x0000241307007388 */ /* 0x0007e40000000800 */
[----:B------:R-:W-:-:S02]  /*0580*/  IMAD.IADD R13, R13, 0x1, R28 ;  /* 0x000000010d0d7824 */ /* 0x000fc400078e021c */
[----:B------:R3:W-:Y:S03]  /*0590*/  STS [R7+0x28], R26 ;  /* 0x0000281a07007388 */ /* 0x0007e60000000800 */
[----:B------:R-:W-:Y:S01]  /*05a0*/  IADD3 R8, PT, PT, R8, R13, RZ ;  /* 0x0000000d08087210 */ /* 0x000fe20007ffe0ff */
[----:B------:R3:W-:Y:S04]  /*05b0*/  STS [R7+0x2c], R28 ;  /* 0x00002c1c07007388 */ /* 0x0007e80000000800 */
[----:B------:R-:W-:Y:S01]  /*05c0*/  IMAD.IADD R12, R12, 0x1, R8 ;  /* 0x000000010c0c7824 */ /* 0x000fe200078e0208 */
[----:B------:R3:W-:Y:S03]  /*05d0*/  STS [R7+0x30], R13 ;  /* 0x0000300d07007388 */ /* 0x0007e60000000800 */
[----:B------:R-:W-:Y:S01]  /*05e0*/  IMAD.IADD R5, R5, 0x1, R12 ;  /* 0x0000000105057824 */ /* 0x000fe200078e020c */
[----:B----4-:R-:W-:Y:S01]  /*05f0*/  @!P1 LEA R15, R15, R17, 0x18 ;  /* 0x000000110f0f9211 */ /* 0x010fe200078ec0ff */
[----:B------:R3:W-:Y:S03]  /*0600*/  STS [R7+0x34], R8 ;  /* 0x0000340807007388 */ /* 0x0007e60000000800 */
[----:B------:R-:W-:Y:S01]  /*0610*/  IADD3 R16, PT, PT, R16, R5, RZ ;  /* 0x0000000510107210 */ /* 0x000fe20007ffe0ff */
[----:B------:R3:W-:Y:S04]  /*0620*/  STS [R7+0x38], R12 ;  /* 0x0000380c07007388 */ /* 0x0007e80000000800 */
[----:B------:R-:W-:Y:S01]  /*0630*/  IMAD.IADD R11, R11, 0x1, R16 ;  /* 0x000000010b0b7824 */ /* 0x000fe200078e0210 */
[----:B------:R3:W-:Y:S03]  /*0640*/  STS [R7+0x3c], R5 ;  /* 0x00003c0507007388 */ /* 0x0007e60000000800 */
[----:B------:R-:W-:Y:S01]  /*0650*/  IMAD.IADD R14, R14, 0x1, R11 ;  /* 0x000000010e0e7824 */ /* 0x000fe200078e020b */
[----:B------:R3:W-:Y:S04]  /*0660*/  STS [R7+0x40], R16 ;  /* 0x0000401007007388 */ /* 0x0007e80000000800 */
[----:B--2---:R-:W-:Y:S01]  /*0670*/  IADD3 R6, PT, PT, R9, R14, RZ ;  /* 0x0000000e09067210 */ /* 0x004fe20007ffe0ff */
[----:B------:R3:W-:Y:S04]  /*0680*/  STS [R7+0x44], R11 ;  /* 0x0000440b07007388 */ /* 0x0007e80000000800 */
[----:B------:R3:W-:Y:S04]  /*0690*/  STS [R7+0x48], R14 ;  /* 0x0000480e07007388 */ /* 0x0007e80000000800 */
[----:B------:R3:W-:Y:S04]  /*06a0*/  STS [R7+0x4c], R6 ;  /* 0x00004c0607007388 */ /* 0x0007e80000000800 */
[----:B-1----:R3:W-:Y:S02]  /*06b0*/  @!P1 STS [R15+0x890], R10 ;  /* 0x0008900a0f009388 */ /* 0x0027e40000000800 */
.L_x_10:
[----:B------:R-:W-:Y:S05]  /*06c0*/  WARPSYNC.ALL ;  /* 0x0000000000007948 */ /* 0x000fea0003800000 */
[----:B------:R-:W-:Y:S01]  /*06d0*/  BAR.SYNC.DEFER_BLOCKING 0x0 ;  /* 0x0000000000007b1d */ /* 0x000fe20000010000 */
[----:B------:R-:W-:Y:S01]  /*06e0*/  ISETP.GE.AND P0, PT, R3, UR8, PT ;  /* 0x0000000803007c0c */ /* 0x000fe2000bf06270 */
[----:B---3--:R-:W-:-:S12]  /*06f0*/  IMAD.U32 R11, RZ, RZ, UR4 ;  /* 0x00000004ff0b7e24 */ /* 0x008fd8000f8e00ff */
[----:B0-----:R-:W0:Y:S01]  /*0700*/  @!P0 LDC.64 R6, c[0x0][0x390] ;  /* 0x0000e400ff068b82 */ /* 0x001e220000000a00 */
[----:B------:R-:W-:Y:S04]  /*0710*/  @!P0 LDS R5, [R4+0x10] ;  /* 0x0000100004058984 */ /* 0x000fe80000000800 */
[----:B------:R-:W1:Y:S01]  /*0720*/  @!P0 LDS R8, [R11+0x8a0] ;  /* 0x0008a0000b088984 */ /* 0x000e620000000800 */
[----:B0-----:R-:W-:-:S04]  /*0730*/  @!P0 IMAD.WIDE R6, R3, 0x4, R6 ;  /* 0x0000000403068825 */ /* 0x001fc800078e0206 */
[----:B------:R-:W-:Y:S02]  /*0740*/  VIADD R3, R3, 0x200 ;  /* 0x0000020003037836 */ /* 0x000fe40000000000 */
[----:B-1----:R-:W-:Y:S02]  /*0750*/  @!P0 IMAD.IADD R9, R5, 0x1, R8 ;  /* 0x0000000105098824 */ /* 0x002fe400078e0208 */
[----:B------:R-:W-:Y:S04]  /*0760*/  LDS R5, [R11+0x890] ;  /* 0x000890000b057984 */ /* 0x000fe80000000800 */
[----:B------:R-:W-:Y:S01]  /*0770*/  @!P0 STG.E desc[UR6][R6.64], R9 ;  /* 0x0000000906008986 */ /* 0x000fe2000c101906 */
[----:B------:R-:W-:Y:S06]  /*0780*/  BAR.SYNC.DEFER_BLOCKING 0x0 ;  /* 0x0000000000007b1d */ /* 0x000fec0000010000 */
[----:B------:R-:W0:Y:S02]  /*0790*/  @!P3 LDS R8, [R11+0x8a0] ;  /* 0x0008a0000b08b984 */ /* 0x000e240000000800 */
[----:B0-----:R-:W-:-:S05]  /*07a0*/  @!P3 IADD3 R5, PT, PT, R5, R8, RZ ;  /* 0x000000080505b210 */ /* 0x001fca0007ffe0ff */
[----:B------:R0:W-:Y:S01]  /*07b0*/  @!P3 STS [R11+0x8a0], R5 ;  /* 0x0008a0050b00b388 */ /* 0x0001e20000000800 */
[----:B------:R-:W-:Y:S06]  /*07c0*/  BAR.SYNC.DEFER_BLOCKING 0x0 ;  /* 0x0000000000007b1d */ /* 0x000fec0000010000 */
[----:B------:R-:W-:Y:S05]  /*07d0*/  @P2 BRA `(.L_x_12) ;  /* 0xfffffff800642947 */ /* 0x000fea000383ffff */
.L_x_9:
[----:B------:R-:W-:Y:S06]  /*07e0*/  BAR.SYNC.DEFER_BLOCKING 0x0 ;  /* 0x0000000000007b1d */ /* 0x000fec0000010000 */
[----:B------:R-:W-:Y:S05]  /*07f0*/  EXIT ;  /* 0x000000000000794d */ /* 0x000fea0003800000 */
.L_x_11:
[----:B------:R-:W-:Y:S02]  /*0800*/  HFMA2 R28, -RZ, RZ, 0, 5.9604644775390625e-08 ;  /* 0x00000001ff1c7431 */ /* 0x000fe400000001ff */
[----:B------:R-:W-:Y:S01]  /*0810*/  IMAD.MOV.U32 R10, RZ, RZ, RZ ;  /* 0x000000ffff0a7224 */ /* 0x000fe200078e00ff */
[----:B------:R-:W-:Y:S01]  /*0820*/  MOV R22, 0xffffffff ;  /* 0xffffffff00167802 */ /* 0x000fe20000000f00 */
[----:B------:R-:W-:-:S07]  /*0830*/  IMAD.MOV.U32 R29, RZ, RZ, R23 ;  /* 0x000000ffff1d7224 */ /* 0x000fce00078e0017 */
[----:B------:R-:W-:Y:S05]  /*0840*/  WARPSYNC.COLLECTIVE R22, `(.L_x_13) ;  /* 0x0000000016087348 */ /* 0x000fea0003c00000 */
[----:B------:R0:W1:Y:S02]  /*0850*/  SHFL.UP P0, R10, R29, R28, R10 ;  /* 0x0400001c1d0a7389 */ /* 0x000064000000000a */
[----:B01----:R-:W-:Y:S05]  /*0860*/  ENDCOLLECTIVE ;  /* 0x000000000000791b */ /* 0x003fea0003800000 */
.L_x_13:
[----:B------:R-:W-:Y:S02]  /*0870*/  HFMA2 R28, -RZ, RZ, 0, 1.1920928955078125e-07 ;  /* 0x00000002ff1c7431 */ /* 0x000fe400000001ff */
[----:B------:R-:W-:Y:S02]  /*0880*/  IMAD.MOV.U32 R6, RZ, RZ, R10 ;  /* 0x000000ffff067224 */ /* 0x000fe400078e000a */
[----:B------:R-:W-:-:S03]  /*0890*/  IMAD.MOV.U32 R10, RZ, RZ, RZ ;  /* 0x000000ffff0a7224 */ /* 0x000fc600078e00ff */
[----:B------:R-:W-:-:S05]  /*08a0*/  @P0 IADD3 R6, PT, PT, R23, R6, RZ ;  /* 0x0000000617060210 */ /* 0x000fca0007ffe0ff */
[----:B------:R-:W-:-:S07]  /*08b0*/  IMAD.MOV.U32 R29, RZ, RZ, R6 ;  /* 0x000000ffff1d7224 */ /* 0x000fce00078e0006 */
[----:B------:R-:W-:Y:S05]  /*08c0*/  WARPSYNC.COLLECTIVE R22, `(.L_x_14) ;  /* 0x0000000016087348 */ /* 0x000fea0003c00000 */
[----:B------:R0:W1:Y:S02]  /*08d0*/  SHFL.UP P0, R10, R29, R28, R10 ;  /* 0x0400001c1d0a7389 */ /* 0x000064000000000a */
[----:B01----:R-:W-:Y:S05]  /*08e0*/  ENDCOLLECTIVE ;  /* 0x000000000000791b */ /* 0x003fea0003800000 */
.L_x_14:
[----:B------:R-:W-:Y:S01]  /*08f0*/  IMAD.MOV.U32 R28, RZ, RZ, 0x4 ;  /* 0x00000004ff1c7424 */ /* 0x000fe200078e00ff */
[----:B------:R-:W-:Y:S01]  /*0900*/  MOV R25, R10 ;  /* 0x0000000a00197202 */ /* 0x000fe20000000f00 */
[----:B------:R-:W-:-:S04]  /*0910*/  HFMA2 R10, -RZ, RZ, 0, 0 ;  /* 0x00000000ff0a7431 */ /* 0x000fc800000001ff */
[----:B------:R-:W-:-:S05]  /*0920*/  @P0 IMAD.IADD R25, R6, 0x1, R25 ;  /* 0x0000000106190824 */ /* 0x000fca00078e0219 */
[----:B------:R-:W-:-:S07]  /*0930*/  MOV R29, R25 ;  /* 0x00000019001d7202 */ /* 0x000fce0000000f00 */
[----:B------:R-:W-:Y:S05]  /*0940*/  WARPSYNC.COLLECTIVE R22, `(.L_x_15) ;  /* 0x0000000016087348 */ /* 0x000fea0003c00000 */
[----:B------:R0:W1:Y:S02]  /*0950*/  SHFL.UP P0, R10, R29, R28, R10 ;  /* 0x0400001c1d0a7389 */ /* 0x000064000000000a */
[----:B01----:R-:W-:Y:S05]  /*0960*/  ENDCOLLECTIVE ;  /* 0x000000000000791b */ /* 0x003fea0003800000 */
.L_x_15:
[----:B------:R-:W-:Y:S01]  /*0970*/  MOV R28, 0x8 ;  /* 0x00000008001c7802 */ /* 0x000fe20000000f00 */
[----:B------:R-:W-:Y:S02]  /*0980*/  IMAD.MOV.U32 R18, RZ, RZ, R10 ;  /* 0x000000ffff127224 */ /* 0x000fe400078e000a */
[----:B------:R-:W-:-:S03]  /*0990*/  IMAD.MOV.U32 R10, RZ, RZ, RZ ;  /* 0x000000ffff0a7224 */ /* 0x000fc600078e00ff */
[----:B------:R-:W-:-:S05]  /*09a0*/  @P0 IADD3 R18, PT, PT, R25, R18, RZ ;  /* 0x0000001219120210 */ /* 0x000fca0007ffe0ff */
[----:B------:R-:W-:-:S07]  /*09b0*/  IMAD.MOV.U32 R29, RZ, RZ, R18 ;  /* 0x000000ffff1d7224 */ /* 0x000fce00078e0012 */
[----:B------:R-:W-:Y:S05]  /*09c0*/  WARPSYNC.COLLECTIVE R22, `(.L_x_16) ;  /* 0x0000000016087348 */ /* 0x000fea0003c00000 */
[----:B------:R0:W1:Y:S02]  /*09d0*/  SHFL.UP P0, R10, R29, R28, R10 ;  /* 0x0400001c1d0a7389 */ /* 0x000064000000000a */
[----:B01----:R-:W-:Y:S05]  /*09e0*/  ENDCOLLECTIVE ;  /* 0x000000000000791b */ /* 0x003fea0003800000 */
.L_x_16:
        /* <DEDUP_REMOVED lines=8> */
.L_x_17:
[----:B------:R-:W-:Y:S05]  /*0a70*/  BRA `(.L_x_18) ;  /* 0xfffffff800747947 */ /* 0x000fea000383ffff */
.L_x_19:
        /* <DEDUP_REMOVED lines=16> */
.L_x_75:


//--------------------- .text._Z10merge_scanPcPiS0_PS0_S0_iS0_P11state_arrayILi3EES0_Phi --------------------------
	.section	.text._Z10merge_scanPcPiS0_PS0_S0_iS0_P11state_arrayILi3EES0_Phi,"ax",@progbits
	.align	128
        .global         _Z10merge_scanPcPiS0_PS0_S0_iS0_P11state_arrayILi3EES0_Phi
        .type           _Z10merge_scanPcPiS0_PS0_S0_iS0_P11state_arrayILi3EES0_Phi,@function
        .size           _Z10merge_scanPcPiS0_PS0_S0_iS0_P11state_arrayILi3EES0_Phi,(.L_x_76 - _Z10merge_scanPcPiS0_PS0_S0_iS0_P11state_arrayILi3EES0_Phi)
        .other          _Z10merge_scanPcPiS0_PS0_S0_iS0_P11state_arrayILi3EES0_Phi,@"STO_CUDA_ENTRY STV_DEFAULT"
_Z10merge_scanPcPiS0_PS0_S0_iS0_P11state_arrayILi3EES0_Phi:
.text._Z10merge_scanPcPiS0_PS0_S0_iS0_P11state_arrayILi3EES0_Phi:
[----:B------:R-:W0:Y:S01]  /*0000*/  LDC R1, c[0x0][0x37c] ;  /* 0x0000df00ff017b82 */ /* 0x000e220000000800 */
[----:B------:R-:W1:Y:S01]  /*0010*/  S2R R16, SR_TID.X ;  /* 0x0000000000107919 */ /* 0x000e620000002100 */
[----:B------:R-:W2:Y:S01]  /*0020*/  LDCU.64 UR38, c[0x0][0x358] ;  /* 0x00006b00ff2677ac */ /* 0x000ea20008000a00 */
[----:B------:R-:W-:Y:S01]  /*0030*/  BSSY.RECONVERGENT B0, `(.L_x_20) ;  /* 0x000000b000007945 */ /* 0x000fe20003800200 */
[----:B0-----:R-:W-:Y:S01]  /*0040*/  VIADD R1, R1, 0xffffff68 ;  /* 0xffffff6801017836 */ /* 0x001fe20000000000 */
[----:B-1----:R-:W-:-:S13]  /*0050*/  ISETP.NE.AND P0, PT, R16, RZ, PT ;  /* 0x000000ff1000720c */ /* 0x002fda0003f05270 */
[----:B--2---:R-:W-:Y:S05]  /*0060*/  @P0 BRA `(.L_x_21) ;  /* 0x00000000001c0947 */ /* 0x004fea0003800000 */
[----:B------:R-:W0:Y:S01]  /*0070*/  LDC.64 R2, c[0x0][0x3a0] ;  /* 0x0000e800ff027b82 */ /* 0x000e220000000a00 */
[----:B------:R-:W-:-:S05]  /*0080*/  IMAD.MOV.U32 R5, RZ, RZ, 0x7fffffff ;  /* 0x7fffffffff057424 */ /* 0x000fca00078e00ff */
[----:B0-----:R-:W2:Y:S02]  /*0090*/  ATOMG.E.INC.STRONG.GPU PT, R2, desc[UR38][R2.64], R5 ;  /* 0x80000005020279a8 */ /* 0x001ea400099ef126 */
[----:B------:R-:W0:Y:S01]  /*00a0*/  S2UR UR5, SR_CgaCtaId ;  /* 0x00000000000579c3 */ /* 0x000e220000008800 */
[----:B------:R-:W-:Y:S02]  /*00b0*/  UMOV UR4, 0x400 ;  /* 0x0000040000047882 */ /* 0x000fe40000000000 */
[----:B0-----:R-:W-:-:S09]  /*00c0*/  ULEA UR4, UR5, UR4, 0x18 ;  /* 0x0000000405047291 */ /* 0x001fd2000f8ec0ff */
[----:B--2---:R0:W-:Y:S03]  /*00d0*/  STS [UR4+0x1148], R2 ;  /* 0x00114802ff007988 */ /* 0x0041e60008000804 */
.L_x_21:
[----:B------:R-:W-:Y:S05]  /*00e0*/  BSYNC.RECONVERGENT B0 ;  /* 0x0000000000007941 */ /* 0x000fea0003800200 */
.L_x_20:
[----:B------:R-:W1:Y:S08]  /*00f0*/  S2UR UR5, SR_CgaCtaId ;  /* 0x00000000000579c3 */ /* 0x000e700000008800 */
[----:B------:R-:W-:Y:S06]  /*0100*/  BAR.SYNC.DEFER_BLOCKING 0x0 ;  /* 0x0000000000007b1d */ /* 0x000fec0000010000 */
[----:B------:R-:W-:-:S02]  /*0110*/  UMOV UR4, 0x400 ;  /* 0x0000040000047882 */ /* 0x000fc40000000000 */
[----:B-1----:R-:W-:-:S09]  /*0120*/  ULEA UR4, UR5, UR4, 0x18 ;  /* 0x0000000405047291 */ /* 0x002fd2000f8ec0ff */
[----:B------:R-:W1:Y:S02]  /*0130*/  LDS R0, [UR4+0x1148] ;  /* 0x00114804ff007984 */ /* 0x000e640008000800 */
[----:B------:R-:W1:Y:S02]  /*0140*/  LDCU UR4, c[0x0][0x3a8] ;  /* 0x00007500ff0477ac */ /* 0x000e640008000800 */
[----:B-1----:R-:W-:-:S13]  /*0150*/  ISETP.GE.AND P0, PT, R0, UR4, PT ;  /* 0x0000000400007c0c */ /* 0x002fda000bf06270 */
[----:B------:R-:W-:Y:S05]  /*0160*/  @P0 EXIT ;  /* 0x000000000000094d */ /* 0x000fea0003800000 */
[----:B------:R-:W-:-:S15]  /*0170*/  R2UR UR40, R0 ;  /* 0x00000000002872ca */ /* 0x000fde00000e0000 */
.L_x_41:
[----:B-1----:R-:W1:Y:S01]  /*0180*/  LDCU.64 UR36, c[0x0][0x398] ;  /* 0x00007300ff2477ac */ /* 0x002e620008000a00 */
[----:B------:R-:W-:Y:S01]  /*0190*/  ISETP.NE.AND P0, PT, R16, RZ, PT ;  /* 0x000000ff1000720c */ /* 0x000fe20003f05270 */
[----:B------:R-:W-:Y:S01]  /*01a0*/  BSSY.RECONVERGENT B6, `(.L_x_22) ;  /* 0x000000c000067945 */ /* 0x000fe20003800200 */
[----:B-1----:R-:W-:-:S11]  /*01b0*/  UIMAD.WIDE UR36, UR40, 0x8, UR36 ;  /* 0x00000008282478a5 */ /* 0x002fd6000f8e0224 */
[----:B0-2---:R-:W-:Y:S05]  /*01c0*/  @P0 BRA `(.L_x_23) ;  /* 0x0000000000240947 */ /* 0x005fea0003800000 */
[----:B------:R-:W-:Y:S01]  /*01d0*/  MOV R0, 0x148 ;  /* 0x0000014800007802 */ /* 0x000fe20000000f00 */
[----:B------:R-:W-:Y:S02]  /*01e0*/  IMAD.MOV.U32 R4, RZ, RZ, 0x800 ;  /* 0x00000800ff047424 */ /* 0x000fe400078e00ff */
[----:B------:R-:W-:Y:S01]  /*01f0*/  IMAD.MOV.U32 R5, RZ, RZ, RZ ;  /* 0x000000ffff057224 */ /* 0x000fe200078e00ff */
[----:B0-----:R0:W1:Y:S06]  /*0200*/  LDC.64 R2, c[0x4][R0] ;  /* 0x0100000000027b82 */ /* 0x00106c0000000a00 */
[----:B------:R-:W-:-:S07]  /*0210*/  LEPC R20, `(.L_x_24) ;  /* 0x000000001014794e */ /* 0x000fce0000000000 */
[----:B01----:R-:W-:Y:S05]  /*0220*/  CALL.ABS.NOINC R2 ;  /* 0x0000000002007343 */ /* 0x003fea0003c00000 */
.L_x_24:
[----:B------:R-:W-:Y:S02]  /*0230*/  IMAD.U32 R2, RZ, RZ, UR36 ;  /* 0x00000024ff027e24 */ /* 0x000fe4000f8e00ff */
[----:B------:R-:W-:-:S05]  /*0240*/  IMAD.U32 R3, RZ, RZ, UR37 ;  /* 0x00000025ff037e24 */ /* 0x000fca000f8e00ff */
[----:B------:R1:W-:Y:S02]  /*0250*/  STG.E.64 desc[UR38][R2.64], R4 ;  /* 0x0000000402007986 */ /* 0x0003e4000c101b26 */
.L_x_23:
[----:B------:R-:W-:Y:S05]  /*0260*/  BSYNC.RECONVERGENT B6 ;  /* 0x0000000000067941 */ /* 0x000fea0003800200 */
.L_x_22:
[----:B------:R-:W2:Y:S01]  /*0270*/  LDCU.64 UR4, c[0x0][0x388] ;  /* 0x00007100ff0477ac */ /* 0x000ea20008000a00 */
[----:B-1----:R-:W-:Y:S02]  /*0280*/  IMAD.MOV.U32 R3, RZ, RZ, 0x100 ;  /* 0x00000100ff037424 */ /* 0x002fe400078e00ff */
[----:B------:R-:W-:-:S03]  /*0290*/  IMAD.MOV.U32 R4, RZ, RZ, 0x2 ;  /* 0x00000002ff047424 */ /* 0x000fc600078e00ff */
[----:B------:R1:W-:Y:S04]  /*02a0*/  STL.U16 [R1+0x90], R3 ;  /* 0x0000900301007387 */ /* 0x0003e80000100400 */
[----:B------:R1:W-:Y:S04]  /*02b0*/  STL.U8 [R1+0x92], R4 ;  /* 0x0000920401007387 */ /* 0x0003e80000100000 */
[----:B------:R-:W0:Y:S01]  /*02c0*/  LDL R0, [R1+0x90] ;  /* 0x0000900001007983 */ /* 0x000e220000100800 */
[----:B--2---:R-:W-:-:S06]  /*02d0*/  UIMAD.WIDE UR4, UR40, 0x4, UR4 ;  /* 0x00000004280478a5 */ /* 0x004fcc000f8e0204 */
[----:B------:R-:W-:Y:S02]  /*02e0*/  IMAD.U32 R6, RZ, RZ, UR4 ;  /* 0x00000004ff067e24 */ /* 0x000fe4000f8e00ff */
[----:B------:R-:W-:-:S05]  /*02f0*/  IMAD.U32 R7, RZ, RZ, UR5 ;  /* 0x00000005ff077e24 */ /* 0x000fca000f8e00ff */
[----:B------:R-:W2:Y:S01]  /*0300*/  LDG.E R17, desc[UR38][R6.64] ;  /* 0x0000002606117981 */ /* 0x000ea2000c1e1900 */
[----:B------:R-:W3:Y:S01]  /*0310*/  S2UR UR5, SR_CgaCtaId ;  /* 0x00000000000579c3 */ /* 0x000ee20000008800 */
[----:B------:R-:W-:Y:S02]  /*0320*/  UMOV UR4, 0x400 ;  /* 0x0000040000047882 */ /* 0x000fe40000000000 */
[----:B---3--:R-:W-:-:S09]  /*0330*/  ULEA UR4, UR5, UR4, 0x18 ;  /* 0x0000000405047291 */ /* 0x008fd2000f8ec0ff */
[----:B------:R-:W-:Y:S01]  /*0340*/  STS [UR4+0x1144], RZ ;  /* 0x001144ffff007988 */ /* 0x000fe20008000804 */
[----:B0-----:R-:W-:-:S03]  /*0350*/  PRMT R2, R0, 0x7772, RZ ;  /* 0x0000777200027816 */ /* 0x001fc600000000ff */
[----:B------:R1:W-:Y:S04]  /*0360*/  STS.U16 [UR4+0x1140], R0 ;  /* 0x00114000ff007988 */ /* 0x0003e80008000404 */
[----:B------:R1:W-:Y:S01]  /*0370*/  STS.U8 [UR4+0x1142], R2 ;  /* 0x00114202ff007988 */ /* 0x0003e20008000004 */
[----:B--2---:R-:W-:-:S13]  /*0380*/  ISETP.GE.AND P0, PT, R17, 0x1, PT ;  /* 0x000000011100780c */ /* 0x004fda0003f06270 */
[----:B-1----:R-:W-:Y:S05]  /*0390*/  @!P0 BRA `(.L_x_25) ;  /* 0x0000003400d08947 */ /* 0x002fea0003800000 */
[----:B------:R-:W0:Y:S02]  /*03a0*/  LDCU.64 UR4, c[0x0][0x390] ;  /* 0x00007200ff0477ac */ /* 0x000e240008000a00 */
[----:B0-----:R-:W-:-:S06]  /*03b0*/  UIMAD.WIDE UR4, UR40, 0x4, UR4 ;  /* 0x00000004280478a5 */ /* 0x001fcc000f8e0204 */
[----:B------:R-:W-:Y:S02]  /*03c0*/  IMAD.U32 R4, RZ, RZ, UR4 ;  /* 0x00000004ff047e24 */ /* 0x000fe4000f8e00ff */
[----:B------:R-:W-:-:S05]  /*03d0*/  IMAD.U32 R5, RZ, RZ, UR5 ;  /* 0x00000005ff057e24 */ /* 0x000fca000f8e00ff */
[----:B------:R0:W5:Y:S01]  /*03e0*/  LDG.E R23, desc[UR38][R4.64] ;  /* 0x0000002604177981 */ /* 0x000162000c1e1900 */
[----:B------:R-:W-:Y:S02]  /*03f0*/  IMAD.MOV.U32 R19, RZ, RZ, 0x200 ;  /* 0x00000200ff137424 */ /* 0x000fe400078e00ff */
[----:B------:R-:W-:-:S07]  /*0400*/  IMAD.MOV.U32 R2, RZ, RZ, RZ ;  /* 0x000000ffff027224 */ /* 0x000fce00078e00ff */
.L_x_37:
[----:B------:R-:W-:Y:S02]  /*0410*/  IMAD.IADD R36, R16, 0x1, R2 ;  /* 0x0000000110247824 */ /* 0x000fe400078e0202 */
[----:B------:R-:W-:-:S03]  /*0420*/  IMAD.MOV.U32 R21, RZ, RZ, RZ ;  /* 0x000000ffff157224 */ /* 0x000fc600078e00ff */
[----:B------:R-:W-:-:S13]  /*0430*/  ISETP.GE.AND P0, PT, R36, R17, PT ;  /* 0x000000112400720c */ /* 0x000fda0003f06270 */
[----:B------:R-:W1:Y:S01]  /*0440*/  @!P0 LDC.64 R8, c[0x0][0x380] ;  /* 0x0000e000ff088b82 */ /* 0x000e620000000a00 */
[----:B-----5:R-:W-:-:S07]  /*0450*/  @!P0 IMAD.IADD R0, R23, 0x1, R36 ;  /* 0x0000000117008824 */ /* 0x020fce00078e0224 */
[----:B------:R-:W2:Y:S01]  /*0460*/  @!P0 LDC.64 R6, c[0x0][0x3b8] ;  /* 0x0000ee00ff068b82 */ /* 0x000ea20000000a00 */
[----:B-1----:R-:W-:-:S04]  /*0470*/  @!P0 IADD3 R8, P1, PT, R0, R8, RZ ;  /* 0x0000000800088210 */ /* 0x002fc80007f3e0ff */
[----:B------:R-:W-:-:S05]  /*0480*/  @!P0 LEA.HI.X.SX32 R9, R0, R9, 0x1, P1 ;  /* 0x0000000900098211 */ /* 0x000fca00008f0eff */
[----:B------:R-:W2:Y:S01]  /*0490*/  @!P0 LDG.E.S8 R21, desc[UR38][R8.64] ;  /* 0x0000002608158981 */ /* 0x000ea2000c1e1300 */
[----:B------:R-:W1:Y:S01]  /*04a0*/  S2UR UR5, SR_CgaCtaId ;  /* 0x00000000000579c3 */ /* 0x000e620000008800 */
[----:B--2---:R-:W-:-:S05]  /*04b0*/  @!P0 IMAD.WIDE R6, R21, 0x4, R6 ;  /* 0x0000000415068825 */ /* 0x004fca00078e0206 */
[----:B0-----:R2:W0:Y:S01]  /*04c0*/  @!P0 LDG.E R0, desc[UR38][R6.64] ;  /* 0x0000002606008981 */ /* 0x001422000c1e1900 */
[----:B------:R-:W-:Y:S01]  /*04d0*/  UMOV UR4, 0x400 ;  /* 0x0000040000047882 */ /* 0x000fe20000000000 */
[----:B------:R-:W-:Y:S01]  /*04e0*/  VIADD R2, R2, 0x200 ;  /* 0x0000020002027836 */ /* 0x000fe20000000000 */
[----:B-1----:R-:W-:Y:S01]  /*04f0*/  ULEA UR4, UR5, UR4, 0x18 ;  /* 0x0000000405047291 */ /* 0x002fe2000f8ec0ff */
[----:B------:R-:W-:-:S03]  /*0500*/  LEA.HI R3, R16, R16, RZ, 0x1c ;  /* 0x0000001010037211 */ /* 0x000fc600078fe0ff */
[----:B------:R-:W-:Y:S02]  /*0510*/  ISETP.GE.AND P1, PT, R2, R17, PT ;  /* 0x000000110200720c */ /* 0x000fe40003f26270 */
[----:B--2---:R-:W-:Y:S01]  /*0520*/  LEA R6, R3, UR4, 0x2 ;  /* 0x0000000403067c11 */ /* 0x004fe2000f8e10ff */
[----:B------:R-:W-:Y:S05]  /*0530*/  WARPSYNC.ALL ;  /* 0x0000000000007948 */ /* 0x000fea0003800000 */
[----:B------:R-:W-:Y:S02]  /*0540*/  P2R R25, PR, RZ, 0x2 ;  /* 0x00000002ff197803 */ /* 0x000fe40000000000 */
[----:B0-----:R-:W-:Y:S01]  /*0550*/  @!P0 PRMT R4, R0, 0x7772, RZ ;  /* 0x0000777200048816 */ /* 0x001fe200000000ff */
[----:B------:R-:W-:Y:S04]  /*0560*/  @!P0 STL.U16 [R1+0x90], R0 ;  /* 0x0000900001008387 */ /* 0x000fe80000100400 */
[----:B------:R0:W-:Y:S01]  /*0570*/  @!P0 STL.U8 [R1+0x92], R4 ;  /* 0x0000920401008387 */ /* 0x0001e20000100000 */
[----:B------:R-:W-:-:S03]  /*0580*/  ISETP.GT.U32.AND P0, PT, R16, 0x1f, PT ;  /* 0x0000001f1000780c */ /* 0x000fc60003f04070 */
[----:B------:R-:W2:Y:S01]  /*0590*/  LDL R3, [R1+0x90] ;  /* 0x0000900001037983 */ /* 0x000ea20000100800 */
[----:B------:R-:W1:Y:S01]  /*05a0*/  S2UR UR5, SR_CgaCtaId ;  /* 0x00000000000579c3 */ /* 0x000e620000008800 */
[----:B------:R-:W-:Y:S01]  /*05b0*/  UMOV UR4, 0x400 ;  /* 0x0000040000047882 */ /* 0x000fe20000000000 */
[----:B0-----:R-:W-:Y:S01]  /*05c0*/  IMAD.MOV.U32 R4, RZ, RZ, 0x100 ;  /* 0x00000100ff047424 */ /* 0x001fe200078e00ff */
[----:B------:R0:W-:Y:S01]  /*05d0*/  STL [R1+0x48], R16 ;  /* 0x0000481001007387 */ /* 0x0001e20000100800 */
[----:B------:R-:W-:-:S03]  /*05e0*/  IMAD.MOV.U32 R5, RZ, RZ, 0x2 ;  /* 0x00000002ff057424 */ /* 0x000fc600078e00ff */
[----:B------:R0:W-:Y:S01]  /*05f0*/  STL.U16 [R1+0x4c], R4 ;  /* 0x00004c0401007387 */ /* 0x0001e20000100400 */
[----:B------:R-:W3:Y:S03]  /*0600*/  S2UR UR6, SR_SWINHI ;  /* 0x00000000000679c3 */ /* 0x000ee60000002f00 */
[----:B------:R0:W-:Y:S04]  /*0610*/  STL.U16 [R1+0x50], R4 ;  /* 0x0000500401007387 */ /* 0x0001e80000100400 */
[----:B------:R0:W-:Y:S04]  /*0620*/  STL.U16 [R1+0x54], R4 ;  /* 0x0000540401007387 */ /* 0x0001e80000100400 */
[----:B------:R0:W-:Y:S04]  /*0630*/  STL.U16 [R1+0x58], R4 ;  /* 0x0000580401007387 */ /* 0x0001e80000100400 */
[----:B------:R0:W-:Y:S01]  /*0640*/  STL.U16 [R1+0x5c], R4 ;  /* 0x00005c0401007387 */ /* 0x0001e20000100400 */
[----:B-1----:R-:W-:Y:S01]  /*0650*/  ULEA UR7, UR5, UR4, 0x18 ;  /* 0x0000000405077291 */ /* 0x002fe2000f8ec0ff */
[----:B------:R-:W-:Y:S06]  /*0660*/  BAR.SYNC.DEFER_BLOCKING 0x0 ;  /* 0x0000000000007b1d */ /* 0x000fec0000010000 */
[----:B------:R-:W-:Y:S01]  /*0670*/  UMOV UR4, UR7 ;  /* 0x0000000700047c82 */ /* 0x000fe20008000000 */
[----:B---3--:R-:W-:Y:S01]  /*0680*/  UMOV UR5, UR6 ;  /* 0x0000000600057c82 */ /* 0x008fe20008000000 */
[----:B------:R-:W-:Y:S01]  /*0690*/  IMAD.U32 R10, RZ, RZ, UR4 ;  /* 0x00000004ff0a7e24 */ /* 0x000fe2000f8e00ff */
[----:B------:R0:W-:Y:S01]  /*06a0*/  STL.U16 [R1+0x60], R4 ;  /* 0x0000600401007387 */ /* 0x0001e20000100400 */
[----:B------:R-:W-:-:S03]  /*06b0*/  IMAD.U32 R11, RZ, RZ, UR5 ;  /* 0x00000005ff0b7e24 */ /* 0x000fc6000f8e00ff */
[----:B------:R0:W-:Y:S04]  /*06c0*/  STL.U16 [R1+0x64], R4 ;  /* 0x0000640401007387 */ /* 0x0001e80000100400 */
[----:B------:R0:W-:Y:S04]  /*06d0*/  STL.U16 [R1+0x68], R4 ;  /* 0x0000680401007387 */ /* 0x0001e80000100400 */
[----:B------:R0:W-:Y:S04]  /*06e0*/  STL.U16 [R1+0x6c], R4 ;  /* 0x00006c0401007387 */ /* 0x0001e80000100400 */
[----:B------:R0:W-:Y:S04]  /*06f0*/  STL.U16 [R1+0x70], R4 ;  /* 0x0000700401007387 */ /* 0x0001e80000100400 */
[----:B------:R0:W-:Y:S04]  /*0700*/  STL.U16 [R1+0x74], R4 ;  /* 0x0000740401007387 */ /* 0x0001e80000100400 */
[----:B------:R0:W-:Y:S04]  /*0710*/  STL.U8 [R1+0x4e], R5 ;  /* 0x00004e0501007387 */ /* 0x0001e80000100000 */
        /* <DEDUP_REMOVED lines=9> */
[----:B------:R0:W-:Y:S04]  /*07b0*/  STL.64 [R1+0x40], R10 ;  /* 0x0000400a01007387 */ /* 0x0001e80000100a00 */
[----:B------:R-:W1:Y:S01]  /*07c0*/  LDS R9, [UR7+0x1140] ;  /* 0x00114007ff097984 */ /* 0x000e620008000800 */
[----:B--2---:R-:W-:-:S02]  /*07d0*/  PRMT R0, R3, 0x7772, RZ ;  /* 0x0000777203007816 */ /* 0x004fc400000000ff */
[----:B------:R-:W-:-:S03]  /*07e0*/  PRMT R3, R3, 0x7710, RZ ;  /* 0x0000771003037816 */ /* 0x000fc600000000ff */
[----:B------:R0:W-:Y:S04]  /*07f0*/  STS.U8 [R6+0x12], R0 ;  /* 0x0000120006007388 */ /* 0x0001e80000000000 */
[----:B------:R0:W-:Y:S01]  /*0800*/  STS.U16 [R6+0x10], R3 ;  /* 0x0000100306007388 */ /* 0x0001e20000000400 */
[----:B------:R-:W-:Y:S06]  /*0810*/  BAR.SYNC.DEFER_BLOCKING 0x0 ;  /* 0x0000000000007b1d */ /* 0x000fec0000010000 */
[----:B-1----:R-:W-:Y:S05]  /*0820*/  @P0 BRA `(.L_x_26) ;  /* 0x0000002400f00947 */ /* 0x002fea0003800000 */
[----:B0-----:R-:W-:-:S04]  /*0830*/  IMAD.MOV.U32 R11, RZ, RZ, 0x44 ;  /* 0x00000044ff0b7424 */ /* 0x001fc800078e00ff */
[----:B------:R-:W-:-:S05]  /*0840*/  IMAD R11, R16, R11, UR7 ;  /* 0x00000007100b7e24 */ /* 0x000fca000f8e020b */
[----:B------:R-:W0:Y:S04]  /*0850*/  LDS R44, [R11+0x14] ;  /* 0x000014000b2c7984 */ /* 0x000e280000000800 */
[----:B------:R-:W1:Y:S04]  /*0860*/  LDS R42, [R11+0x18] ;  /* 0x000018000b2a7984 */ /* 0x000e680000000800 */
[----:B------:R-:W2:Y:S04]  /*0870*/  LDS R40, [R11+0x10] ;  /* 0x000010000b287984 */ /* 0x000ea80000000800 */
[----:B------:R-:W3:Y:S01]  /*0880*/  LDS R38, [R11+0x1c] ;  /* 0x00001c000b267984 */ /* 0x000ee20000000800 */
[----:B------:R-:W-:-:S03]  /*0890*/  IMAD.MOV.U32 R3, RZ, RZ, 0x44 ;  /* 0x00000044ff037424 */ /* 0x000fc600078e00ff */
[----:B------:R-:W4:Y:S04]  /*08a0*/  LDS R34, [R11+0x20] ;  /* 0x000020000b227984 */ /* 0x000f280000000800 */
[----:B------:R-:W5:Y:S04]  /*08b0*/  LDS R30, [R11+0x28] ;  /* 0x000028000b1e7984 */ /* 0x000f680000000800 */
[----:B------:R-:W5:Y:S04]  /*08c0*/  LDS R28, [R11+0x2c] ;  /* 0x00002c000b1c7984 */ /* 0x000f680000000800 */
[----:B------:R-:W5:Y:S04]  /*08d0*/  LDS R26, [R11+0x30] ;  /* 0x000030000b1a7984 */ /* 0x000f680000000800 */
[----:B------:R-:W5:Y:S04]  /*08e0*/  LDS R24, [R11+0x34] ;  /* 0x000034000b187984 */ /* 0x000f680000000800 */
[----:B------:R-:W5:Y:S01]  /*08f0*/  LDS R22, [R11+0x38] ;  /* 0x000038000b167984 */ /* 0x000f620000000800 */
[----:B0-----:R-:W-:-:S03]  /*0900*/  PRMT R6, R44, 0x7772, RZ ;  /* 0x000077722c067816 */ /* 0x001fc600000000ff */
[----:B------:R-:W-:Y:S01]  /*0910*/  STL.U16 [R1+0x50], R44 ;  /* 0x0000502c01007387 */ /* 0x000fe20000100400 */
[----:B-1----:R-:W-:-:S03]  /*0920*/  PRMT R8, R42, 0x7772, RZ ;  /* 0x000077722a087816 */ /* 0x002fc600000000ff */
[----:B------:R3:W-:Y:S01]  /*0930*/  STL.U8 [R1+0x52], R6 ;  /* 0x0000520601007387 */ /* 0x0007e20000100000 */
[----:B--2---:R-:W-:-:S03]  /*0940*/  PRMT R0, R40, 0x7772, RZ ;  /* 0x0000777228007816 */ /* 0x004fc600000000ff */
[----:B------:R-:W-:Y:S04]  /*0950*/  STL.U8 [R1+0x56], R8 ;  /* 0x0000560801007387 */ /* 0x000fe80000100000 */
[----:B------:R-:W-:Y:S04]  /*0960*/  STL.U16 [R1+0x54], R42 ;  /* 0x0000542a01007387 */ /* 0x000fe80000100400 */
[----:B------:R-:W2:Y:S04]  /*0970*/  LDL.64 R4, [R1+0x50] ;  /* 0x0000500001047983 */ /* 0x000ea80000100a00 */
[----:B------:R-:W-:Y:S04]  /*0980*/  STL.U16 [R1+0x4c], R40 ;  /* 0x00004c2801007387 */ /* 0x000fe80000100400 */
[----:B------:R-:W-:Y:S04]  /*0990*/  STL.U8 [R1+0x4e], R0 ;  /* 0x00004e0001007387 */ /* 0x000fe80000100000 */
[----:B------:R-:W2:Y:S01]  /*09a0*/  LDL R7, [R1+0x4c] ;  /* 0x00004c0001077983 */ /* 0x000ea20000100800 */
[----:B------:R-:W-:Y:S01]  /*09b0*/  IMAD R3, R16, R3, UR7 ;  /* 0x0000000710037e24 */ /* 0x000fe2000f8e0203 */
[----:B---3--:R-:W-:-:S02]  /*09c0*/  PRMT R6, R38, 0x7772, RZ ;  /* 0x0000777226067816 */ /* 0x008fc400000000ff */
[----:B------:R-:W0:Y:S01]  /*09d0*/  LDS R32, [R11+0x24] ;  /* 0x000024000b207984 */ /* 0x000e220000000800 */
[----:B----4-:R-:W-:Y:S02]  /*09e0*/  PRMT R12, R34, 0x7772, RZ ;  /* 0x00007772220c7816 */ /* 0x010fe400000000ff */
[----:B-----5:R-:W-:Y:S01]  /*09f0*/  PRMT R46, R30, 0x7772, RZ ;  /* 0x000077721e2e7816 */ /* 0x020fe200000000ff */
[----:B------:R-:W-:Y:S01]  /*0a00*/  LDS R20, [R11+0x3c] ;  /* 0x00003c000b147984 */ /* 0x000fe20000000800 */
[----:B------:R-:W-:Y:S02]  /*0a10*/  PRMT R48, R28, 0x7772, RZ ;  /* 0x000077721c307816 */ /* 0x000fe400000000ff */
[----:B------:R-:W-:Y:S01]  /*0a20*/  PRMT R50, R26, 0x7772, RZ ;  /* 0x000077721a327816 */ /* 0x000fe200000000ff */
[----:B------:R-:W-:Y:S01]  /*0a30*/  LDS R18, [R3+0x40] ;  /* 0x0000400003127984 */ /* 0x000fe20000000800 */
[----:B------:R-:W-:-:S03]  /*0a40*/  PRMT R52, R24, 0x7772, RZ ;  /* 0x0000777218347816 */ /* 0x000fc600000000ff */
[----:B------:R-:W1:Y:S04]  /*0a50*/  LDS R10, [R3+0x44] ;  /* 0x00004400030a7984 */ /* 0x000e680000000800 */
[----:B------:R-:W3:Y:S04]  /*0a60*/  LDS R8, [R3+0x48] ;  /* 0x0000480003087984 */ /* 0x000ee80000000800 */
[----:B------:R4:W5:Y:S04]  /*0a70*/  LDS R0, [R3+0x4c] ;  /* 0x00004c0003007984 */ /* 0x0009680000000800 */
[----:B------:R-:W-:Y:S04]  /*0a80*/  STL.U8 [R1+0x5a], R6 ;  /* 0x00005a0601007387 */ /* 0x000fe80000100000 */
[----:B------:R-:W-:Y:S01]  /*0a90*/  STL.U8 [R1+0x5e], R12 ;  /* 0x00005e0c01007387 */ /* 0x000fe20000100000 */
[----:B----4-:R-:W-:-:S03]  /*0aa0*/  PRMT R3, R22, 0x7772, RZ ;  /* 0x0000777216037816 */ /* 0x010fc600000000ff */
[----:B------:R-:W-:Y:S04]  /*0ab0*/  STL.U8 [R1+0x66], R46 ;  /* 0x0000662e01007387 */ /* 0x000fe80000100000 */
[----:B------:R-:W-:Y:S04]  /*0ac0*/  STL.U8 [R1+0x6a], R48 ;  /* 0x00006a3001007387 */ /* 0x000fe80000100000 */
[----:B------:R1:W-:Y:S01]  /*0ad0*/  STL.U8 [R1+0x6e], R50 ;  /* 0x00006e3201007387 */ /* 0x0003e20000100000 */
[----:B0-----:R-:W-:-:S03]  /*0ae0*/  PRMT R14, R32, 0x7772, RZ ;  /* 0x00007772200e7816 */ /* 0x001fc600000000ff */
[----:B------:R0:W-:Y:S04]  /*0af0*/  STL.U8 [R1+0x72], R52 ;  /* 0x0000723401007387 */ /* 0x0001e80000100000 */
[----:B------:R4:W-:Y:S01]  /*0b00*/  STL.U8 [R1+0x76], R3 ;  /* 0x0000760301007387 */ /* 0x0009e20000100000 */
[----:B-1----:R-:W-:-:S03]  /*0b10*/  PRMT R50, R10, 0x7772, RZ ;  /* 0x000077720a327816 */ /* 0x002fc600000000ff */
[----:B------:R-:W-:Y:S01]  /*0b20*/  STL.U8 [R1+0x62], R14 ;  /* 0x0000620e01007387 */ /* 0x000fe20000100000 */
[----:B0-----:R-:W-:Y:S02]  /*0b30*/  PRMT R52, R18, 0x7772, RZ ;  /* 0x0000777212347816 */ /* 0x001fe400000000ff */
[----:B---3--:R-:W-:Y:S01]  /*0b40*/  PRMT R48, R8, 0x7772, RZ ;  /* 0x0000777208307816 */ /* 0x008fe200000000ff */
[----:B------:R-:W-:Y:S01]  /*0b50*/  STL.U16 [R1+0x58], R38 ;  /* 0x0000582601007387 */ /* 0x000fe20000100400 */
[----:B----4-:R-:W-:Y:S02]  /*0b60*/  PRMT R3, R20, 0x7772, RZ ;  /* 0x0000777214037816 */ /* 0x010fe400000000ff */
[----:B-----5:R-:W-:Y:S01]  /*0b70*/  PRMT R46, R0, 0x7772, RZ ;  /* 0x00007772002e7816 */ /* 0x020fe200000000ff */
[----:B------:R-:W-:Y:S04]  /*0b80*/  STL.U16 [R1+0x5c], R34 ;  /* 0x00005c2201007387 */ /* 0x000fe80000100400 */
        /* <DEDUP_REMOVED lines=11> */
[----:B------:R-:W-:Y:S04]  /*0c40*/  STL.U8 [R1+0x7a], R3 ;  /* 0x00007a0301007387 */ /* 0x000fe80000100000 */
[----:B------:R-:W-:Y:S04]  /*0c50*/  STL.U8 [R1+0x7e], R52 ;  /* 0x00007e3401007387 */ /* 0x000fe80000100000 */
[----:B------:R-:W-:Y:S04]  /*0c60*/  STL.U8 [R1+0x82], R50 ;  /* 0x0000823201007387 */ /* 0x000fe80000100000 */
[----:B------:R-:W-:Y:S04]  /*0c70*/  STL.U8 [R1+0x86], R48 ;  /* 0x0000863001007387 */ /* 0x000fe80000100000 */
[----:B------:R-:W-:Y:S04]  /*0c80*/  STL.U8 [R1+0x8a], R46 ;  /* 0x00008a2e01007387 */ /* 0x000fe80000100000 */
[----:B--2---:R0:W-:Y:S02]  /*0c90*/  STL [R1+0x38], R4 ;  /* 0x0000380401007387 */ /* 0x0041e40000100800 */
[----:B0-----:R-:W-:-:S02]  /*0ca0*/  PRMT R4, R7, 0x7770, RZ ;  /* 0x0000777007047816 */ /* 0x001fc400000000ff */
[C---:B------:R-:W-:Y:S02]  /*0cb0*/  PRMT R6, R7.reuse, 0x7771, RZ ;  /* 0x0000777107067816 */ /* 0x040fe400000000ff */
[----:B------:R-:W-:Y:S02]  /*0cc0*/  PRMT R7, R7, 0x7772, RZ ;  /* 0x0000777207077816 */ /* 0x000fe400000000ff */
[----:B------:R-:W-:Y:S02]  /*0cd0*/  LOP3.LUT R12, R4, 0xff, RZ, 0xc0, !PT ;  /* 0x000000ff040c7812 */ /* 0x000fe400078ec0ff */
[----:B------:R-:W-:Y:S02]  /*0ce0*/  LOP3.LUT R4, R7, 0xff, RZ, 0xc0, !PT ;  /* 0x000000ff07047812 */ /* 0x000fe400078ec0ff */
[----:B------:R-:W-:Y:S01]  /*0cf0*/  LOP3.LUT R6, R6, 0xff, RZ, 0xc0, !PT ;  /* 0x000000ff06067812 */ /* 0x000fe200078ec0ff */
[C---:B------:R-:W-:Y:S02]  /*0d00*/  IMAD.IADD R29, R1.reuse, 0x1, R12 ;  /* 0x00000001011d7824 */ /* 0x040fe400078e020c */
[----:B------:R-:W-:-:S02]  /*0d10*/  IMAD.IADD R15, R1, 0x1, R4 ;  /* 0x00000001010f7824 */ /* 0x000fc400078e0204 */
[C---:B------:R-:W-:Y:S01]  /*0d20*/  IMAD.IADD R27, R1.reuse, 0x1, R6 ;  /* 0x00000001011b7824 */ /* 0x040fe200078e0206 */
[----:B------:R-:W2:Y:S04]  /*0d30*/  LDL.U8 R4, [R29+0x38] ;  /* 0x000038001d047983 */ /* 0x000ea80000100000 */
[----:B------:R-:W3:Y:S04]  /*0d40*/  LDL.U8 R12, [R15+0x38] ;  /* 0x000038000f0c7983 */ /* 0x000ee80000100000 */
[----:B------:R-:W4:Y:S04]  /*0d50*/  LDL.U8 R6, [R27+0x38] ;  /* 0x000038001b067983 */ /* 0x000f280000100000 */
[----:B------:R0:W-:Y:S01]  /*0d60*/  STL [R1+0x34], R5 ;  /* 0x0000340501007387 */ /* 0x0001e20000100800 */
[----:B---3--:R-:W-:-:S02]  /*0d70*/  IMAD.IADD R11, R1, 0x1, R12 ;  /* 0x00000001010b7824 */ /* 0x008fc400078e020c */
[C---:B--2---:R-:W-:Y:S02]  /*0d80*/  IMAD.IADD R13, R1.reuse, 0x1, R4 ;  /* 0x00000001010d7824 */ /* 0x044fe400078e0204 */
[C---:B----4-:R-:W-:Y:S01]  /*0d90*/  IMAD.IADD R31, R1.reuse, 0x1, R6 ;  /* 0x00000001011f7824 */ /* 0x050fe200078e0206 */
[----:B------:R-:W2:Y:S04]  /*0da0*/  LDL.U8 R14, [R11+0x34] ;  /* 0x000034000b0e7983 */ /* 0x000ea80000100000 */
[----:B------:R-:W3:Y:S04]  /*0db0*/  LDL.64 R6, [R1+0x58] ;  /* 0x0000580001067983 */ /* 0x000ee80000100a00 */
[----:B------:R-:W4:Y:S04]  /*0dc0*/  LDL.U8 R12, [R31+0x34] ;  /* 0x000034001f0c7983 */ /* 0x000f280000100000 */
[----:B------:R-:W5:Y:S01]  /*0dd0*/  LDL.U8 R4, [R13+0x34] ;  /* 0x000034000d047983 */ /* 0x000f620000100000 */
[----:B--2---:R-:W-:-:S03]  /*0de0*/  IMAD.IADD R15, R1, 0x1, R14 ;  /* 0x00000001010f7824 */ /* 0x004fc600078e020e */
[----:B---3--:R1:W-:Y:S01]  /*0df0*/  STL [R1+0x30], R6 ;  /* 0x0000300601007387 */ /* 0x0083e20000100800 */
[----:B----4-:R-:W-:-:S03]  /*0e00*/  IMAD.IADD R27, R1, 0x1, R12 ;  /* 0x00000001011b7824 */ /* 0x010fc600078e020c */
[----:B------:R-:W2:Y:S01]  /*0e10*/  LDL.U8 R14, [R15+0x30] ;  /* 0x000030000f0e7983 */ /* 0x000ea20000100000 */
[----:B-----5:R-:W-:-:S03]  /*0e20*/  IMAD.IADD R29, R1, 0x1, R4 ;  /* 0x00000001011d7824 */ /* 0x020fc600078e0204 */
[----:B------:R-:W3:Y:S04]  /*0e30*/  LDL.U8 R12, [R27+0x30] ;  /* 0x000030001b0c7983 */ /* 0x000ee80000100000 */
[----:B------:R-:W4:Y:S04]  /*0e40*/  LDL.U8 R4, [R29+0x30] ;  /* 0x000030001d047983 */ /* 0x000f280000100000 */
[----:B------:R5:W-:Y:S01]  /*0e50*/  STL [R1+0x2c], R7 ;  /* 0x00002c0701007387 */ /* 0x000be20000100800 */
[C---:B--2---:R-:W-:Y:S02]  /*0e60*/  IMAD.IADD R11, R1.reuse, 0x1, R14 ;  /* 0x00000001010b7824 */ /* 0x044fe400078e020e */
[----:B---3--:R-:W-:-:S04]  /*0e70*/  IMAD.IADD R31, R1, 0x1, R12 ;  /* 0x00000001011f7824 */ /* 0x008fc800078e020c */
[----:B------:R-:W2:Y:S01]  /*0e80*/  LDL.U8 R11, [R11+0x2c] ;  /* 0x00002c000b0b7983 */ /* 0x000ea20000100000 */
[----:B----4-:R-:W-:-:S03]  /*0e90*/  IMAD.IADD R13, R1, 0x1, R4 ;  /* 0x00000001010d7824 */ /* 0x010fc600078e0204 */
[----:B------:R-:W3:Y:S04]  /*0ea0*/  LDL.U8 R14, [R31+0x2c] ;  /* 0x00002c001f0e7983 */ /* 0x000ee80000100000 */
[----:B0-----:R-:W4:Y:S04]  /*0eb0*/  LDL.64 R4, [R1+0x60] ;  /* 0x0000600001047983 */ /* 0x001f280000100a00 */
[----:B------:R-:W5:Y:S01]  /*0ec0*/  LDL.U8 R12, [R13+0x2c] ;  /* 0x00002c000d0c7983 */ /* 0x000f620000100000 */
[C---:B--2---:R-:W-:Y:S02]  /*0ed0*/  IMAD.IADD R15, R1.reuse, 0x1, R11 ;  /* 0x00000001010f7824 */ /* 0x044fe400078e020b */
[C---:B---3--:R-:W-:Y:S01]  /*0ee0*/  IMAD.IADD R27, R1.reuse, 0x1, R14 ;  /* 0x00000001011b7824 */ /* 0x048fe200078e020e */
[----:B----4-:R0:W-:Y:S01]  /*0ef0*/  STL [R1+0x28], R4 ;  /* 0x0000280401007387 */ /* 0x0101e20000100800 */
[----:B-----5:R-:W-:-:S03]  /*0f00*/  IMAD.IADD R29, R1, 0x1, R12 ;  /* 0x00000001011d7824 */ /* 0x020fc600078e020c */
[----:B------:R-:W2:Y:S04]  /*0f10*/  LDL.U8 R14, [R15+0x28] ;  /* 0x000028000f0e7983 */ /* 0x000ea80000100000 */
[----:B------:R-:W3:Y:S04]  /*0f20*/  LDL.U8 R12, [R27+0x28] ;  /* 0x000028001b0c7983 */ /* 0x000ee80000100000 */
[----:B-1----:R-:W4:Y:S04]  /*0f30*/  LDL.U8 R6, [R29+0x28] ;  /* 0x000028001d067983 */ /* 0x002f280000100000 */
[----:B------:R1:W-:Y:S01]  /*0f40*/  STL [R1+0x24], R5 ;  /* 0x0000240501007387 */ /* 0x0003e20000100800 */
[----:B--2---:R-:W-:-:S02]  /*0f50*/  IMAD.IADD R11, R1, 0x1, R14 ;  /* 0x00000001010b7824 */ /* 0x004fc400078e020e */
[----:B---3--:R-:W-:-:S04]  /*0f60*/  IMAD.IADD R31, R1, 0x1, R12 ;  /* 0x00000001011f7824 */ /* 0x008fc800078e020c */
[----:B------:R-:W2:Y:S01]  /*0f70*/  LDL.U8 R11, [R11+0x24] ;  /* 0x000024000b0b7983 */ /* 0x000ea20000100000 */
[----:B----4-:R-:W-:-:S03]  /*0f80*/  IMAD.IADD R13, R1, 0x1, R6 ;  /* 0x00000001010d7824 */ /* 0x010fc600078e0206 */
[----:B------:R-:W3:Y:S04]  /*0f90*/  LDL.U8 R14, [R31+0x24] ;  /* 0x000024001f0e7983 */ /* 0x000ee80000100000 */
[----:B------:R-:W4:Y:S04]  /*0fa0*/  LDL.U8 R12, [R13+0x24] ;  /* 0x000024000d0c7983 */ /* 0x000f280000100000 */
[----:B------:R-:W5:Y:S01]  /*0fb0*/  LDL.64 R6, [R1+0x68] ;  /* 0x0000680001067983 */ /* 0x000f620000100a00 */
[C---:B--2---:R-:W-:Y:S02]  /*0fc0*/  IMAD.IADD R15, R1.reuse, 0x1, R11 ;  /* 0x00000001010f7824 */ /* 0x044fe400078e020b */
[----:B---3--:R-:W-:-:S02]  /*0fd0*/  IMAD.IADD R27, R1, 0x1, R14 ;  /* 0x00000001011b7824 */ /* 0x008fc400078e020e */
[C---:B----4-:R-:W-:Y:S01]  /*0fe0*/  IMAD.IADD R29, R1.reuse, 0x1, R12 ;  /* 0x00000001011d7824 */ /* 0x050fe200078e020c */
[----:B-----5:R2:W-:Y:S04]  /*0ff0*/  STL [R1+0x20], R6 ;  /* 0x0000200601007387 */ /* 0x0205e80000100800 */
[----:B------:R-:W3:Y:S04]  /*1000*/  LDL.U8 R14, [R15+0x20] ;  /* 0x000020000f0e7983 */ /* 0x000ee80000100000 */
[----:B------:R-:W4:Y:S04]  /*1010*/  LDL.U8 R12, [R27+0x20] ;  /* 0x000020001b0c7983 */ /* 0x000f280000100000 */
[----:B0-----:R-:W5:Y:S04]  /*1020*/  LDL.U8 R4, [R29+0x20] ;  /* 0x000020001d047983 */ /* 0x001f680000100000 */
[----:B------:R0:W-:Y:S01]  /*1030*/  STL [R1+0x1c], R7 ;  /* 0x00001c0701007387 */ /* 0x0001e20000100800 */
[----:B---3--:R-:W-:-:S02]  /*1040*/  IMAD.IADD R11, R1, 0x1, R14 ;  /* 0x00000001010b7824 */ /* 0x008fc400078e020e */
[----:B----4-:R-:W-:-:S04]  /*1050*/  IMAD.IADD R31, R1, 0x1, R12 ;  /* 0x00000001011f7824 */ /* 0x010fc800078e020c */
[----:B------:R-:W3:Y:S01]  /*1060*/  LDL.U8 R11, [R11+0x1c] ;  /* 0x00001c000b0b7983 */ /* 0x000ee20000100000 */
[----:B-----5:R-:W-:-:S03]  /*1070*/  IMAD.IADD R13, R1, 0x1, R4 ;  /* 0x00000001010d7824 */ /* 0x020fc600078e0204 */
[----:B------:R-:W4:Y:S04]  /*1080*/  LDL.U8 R14, [R31+0x1c] ;  /* 0x00001c001f0e7983 */ /* 0x000f280000100000 */
[----:B------:R-:W5:Y:S04]  /*1090*/  LDL.U8 R12, [R13+0x1c] ;  /* 0x00001c000d0c7983 */ /* 0x000f680000100000 */
[----:B-1----:R-:W2:Y:S01]  /*10a0*/  LDL.64 R4, [R1+0x70] ;  /* 0x0000700001047983 */ /* 0x002ea20000100a00 */
[C---:B---3--:R-:W-:Y:S02]  /*10b0*/  IMAD.IADD R15, R1.reuse, 0x1, R11 ;  /* 0x00000001010f7824 */ /* 0x048fe400078e020b */
[----:B----4-:R-:W-:-:S02]  /*10c0*/  IMAD.IADD R27, R1, 0x1, R14 ;  /* 0x00000001011b7824 */ /* 0x010fc400078e020e */
[C---:B-----5:R-:W-:Y:S01]  /*10d0*/  IMAD.IADD R29, R1.reuse, 0x1, R12 ;  /* 0x00000001011d7824 */ /* 0x060fe200078e020c */
[----:B--2---:R1:W-:Y:S04]  /*10e0*/  STL [R1+0x18], R4 ;  /* 0x0000180401007387 */ /* 0x0043e80000100800 */
[----:B------:R-:W2:Y:S04]  /*10f0*/  LDL.U8 R14, [R15+0x18] ;  /* 0x000018000f0e7983 */ /* 0x000ea80000100000 */
[----:B------:R-:W3:Y:S04]  /*1100*/  LDL.U8 R12, [R27+0x18] ;  /* 0x000018001b0c7983 */ /* 0x000ee80000100000 */
[----:B------:R-:W4:Y:S04]  /*1110*/  LDL.U8 R6, [R29+0x18] ;  /* 0x000018001d067983 */ /* 0x000f280000100000 */
[----:B------:R5:W-:Y:S01]  /*1120*/  STL [R1+0x14], R5 ;  /* 0x0000140501007387 */ /* 0x000be20000100800 */
[----:B--2---:R-:W-:-:S02]  /*1130*/  IMAD.IADD R11, R1, 0x1, R14 ;  /* 0x00000001010b7824 */ /* 0x004fc400078e020e */
[----:B---3--:R-:W-:-:S04]  /*1140*/  IMAD.IADD R31, R1, 0x1, R12 ;  /* 0x00000001011f7824 */ /* 0x008fc800078e020c */
[----:B------:R-:W2:Y:S01]  /*1150*/  LDL.U8 R11, [R11+0x14] ;  /* 0x000014000b0b7983 */ /* 0x000ea20000100000 */
[----:B----4-:R-:W-:-:S03]  /*1160*/  IMAD.IADD R13, R1, 0x1, R6 ;  /* 0x00000001010d7824 */ /* 0x010fc600078e0206 */
[----:B------:R-:W3:Y:S04]  /*1170*/  LDL.U8 R14, [R31+0x14] ;  /* 0x000014001f0e7983 */ /* 0x000ee80000100000 */
[----:B------:R-:W4:Y:S04]  /*1180*/  LDL.U8 R12, [R13+0x14] ;  /* 0x000014000d0c7983 */ /* 0x000f280000100000 */
[----:B0-----:R-:W5:Y:S01]  /*1190*/  LDL.64 R6, [R1+0x78] ;  /* 0x0000780001067983 */ /* 0x001f620000100a00 */
[C---:B--2---:R-:W-:Y:S02]  /*11a0*/  IMAD.IADD R15, R1.reuse, 0x1, R11 ;  /* 0x00000001010f7824 */ /* 0x044fe400078e020b */
[----:B---3--:R-:W-:-:S02]  /*11b0*/  IMAD.IADD R27, R1, 0x1, R14 ;  /* 0x00000001011b7824 */ /* 0x008fc400078e020e */
[C---:B----4-:R-:W-:Y:S01]  /*11c0*/  IMAD.IADD R29, R1.reuse, 0x1, R12 ;  /* 0x00000001011d7824 */ /* 0x050fe200078e020c */
[----:B-----5:R0:W-:Y:S04]  /*11d0*/  STL [R1+0x10], R6 ;  /* 0x0000100601007387 */ /* 0x0201e80000100800 */
[----:B------:R-:W2:Y:S04]  /*11e0*/  LDL.U8 R14, [R15+0x10] ;  /* 0x000010000f0e7983 */ /* 0x000ea80000100000 */
[----:B------:R-:W3:Y:S04]  /*11f0*/  LDL.U8 R12, [R27+0x10] ;  /* 0x000010001b0c7983 */ /* 0x000ee80000100000 */
[----:B-1----:R-:W4:Y:S04]  /*1200*/  LDL.U8 R4, [R29+0x10] ;  /* 0x000010001d047983 */ /* 0x002f280000100000 */
[----:B------:R-:W-:Y:S01]  /*1210*/  STL [R1+0xc], R7 ;  /* 0x00000c0701007387 */ /* 0x000fe20000100800 */
[----:B--2---:R-:W-:-:S02]  /*1220*/  IMAD.IADD R11, R1, 0x1, R14 ;  /* 0x00000001010b7824 */ /* 0x004fc400078e020e */
[----:B---3--:R-:W-:-:S04]  /*1230*/  IMAD.IADD R31, R1, 0x1, R12 ;  /* 0x00000001011f7824 */ /* 0x008fc800078e020c */
[----:B------:R-:W2:Y:S01]  /*1240*/  LDL.U8 R11, [R11+0xc] ;  /* 0x00000c000b0b7983 */ /* 0x000ea20000100000 */
[----:B----4-:R-:W-:-:S03]  /*1250*/  IMAD.IADD R13, R1, 0x1, R4 ;  /* 0x00000001010d7824 */ /* 0x010fc600078e0204 */
[----:B------:R-:W3:Y:S04]  /*1260*/  LDL.U8 R14, [R31+0xc] ;  /* 0x00000c001f0e7983 */ /* 0x000ee80000100000 */
[----:B------:R-:W4:Y:S04]  /*1270*/  LDL.U8 R12, [R13+0xc] ;  /* 0x00000c000d0c7983 */ /* 0x000f280000100000 */
[----:B------:R-:W5:Y:S01]  /*1280*/  LDL.64 R4, [R1+0x80] ;  /* 0x0000800001047983 */ /* 0x000f620000100a00 */
[----:B--2---:R-:W-:-:S03]  /*1290*/  IMAD.IADD R15, R1, 0x1, R11 ;  /* 0x00000001010f7824 */ /* 0x004fc600078e020b */
[----:B------:R-:W2:Y:S01]  /*12a0*/  LDL R11, [R1+0x88] ;  /* 0x00008800010b7983 */ /* 0x000ea20000100800 */
[C---:B---3--:R-:W-:Y:S02]  /*12b0*/  IMAD.IADD R27, R1.reuse, 0x1, R14 ;  /* 0x00000001011b7824 */ /* 0x048fe400078e020e */
[C---:B----4-:R-:W-:Y:S01]  /*12c0*/  IMAD.IADD R29, R1.reuse, 0x1, R12 ;  /* 0x00000001011d7824 */ /* 0x050fe200078e020c */
[----:B-----5:R1:W-:Y:S04]  /*12d0*/  STL [R1+0x8], R4 ;  /* 0x0000080401007387 */ /* 0x0203e80000100800 */
[----:B------:R-:W3:Y:S04]  /*12e0*/  LDL.U8 R12, [R27+0x8] ;  /* 0x000008001b0c7983 */ /* 0x000ee80000100000 */
[----:B------:R-:W4:Y:S04]  /*12f0*/  LDL.U8 R14, [R15+0x8] ;  /* 0x000008000f0e7983 */ /* 0x000f280000100000 */
[----:B0-----:R-:W5:Y:S04]  /*1300*/  LDL.U8 R6, [R29+0x8] ;  /* 0x000008001d067983 */ /* 0x001f680000100000 */
[----:B------:R0:W-:Y:S04]  /*1310*/  STL [R1+0x4], R5 ;  /* 0x0000040501007387 */ /* 0x0001e80000100800 */
[----:B-1----:R-:W2:Y:S01]  /*1320*/  LDL.U8 R4, [R1+0x7] ;  /* 0x0000070001047983 */ /* 0x002ea20000100000 */
[----:B---3--:R-:W-:-:S02]  /*1330*/  IMAD.IADD R12, R1, 0x1, R12 ;  /* 0x00000001010c7824 */ /* 0x008fc400078e020c */
[----:B----4-:R-:W-:-:S04]  /*1340*/  IMAD.IADD R14, R1, 0x1, R14 ;  /* 0x00000001010e7824 */ /* 0x010fc800078e020e */
[----:B------:R-:W3:Y:S01]  /*1350*/  LDL.U8 R12, [R12+0x4] ;  /* 0x000004000c0c7983 */ /* 0x000ee20000100000 */
[----:B-----5:R-:W-:-:S03]  /*1360*/  IMAD.IADD R13, R1, 0x1, R6 ;  /* 0x00000001010d7824 */ /* 0x020fc600078e0206 */
[----:B------:R-:W4:Y:S04]  /*1370*/  LDL.U8 R14, [R14+0x4] ;  /* 0x000004000e0e7983 */ /* 0x000f280000100000 */
[----:B------:R-:W5:Y:S04]  /*1380*/  LDL.U8 R6, [R13+0x4] ;  /* 0x000004000d067983 */ /* 0x000f680000100000 */
[----:B--2---:R1:W-:Y:S01]  /*1390*/  STL [R1], R11 ;  /* 0x0000000b01007387 */ /* 0x0043e20000100800 */
[C---:B---3--:R-:W-:Y:S02]  /*13a0*/  IMAD.IADD R7, R1.reuse, 0x1, R12 ;  /* 0x0000000101077824 */ /* 0x048fe400078e020c */
[----:B----4-:R-:W-:-:S04]  /*13b0*/  IMAD.IADD R27, R1, 0x1, R14 ;  /* 0x00000001011b7824 */ /* 0x010fc800078e020e */
[----:B------:R-:W2:Y:S01]  /*13c0*/  LDL.U8 R7, [R7] ;  /* 0x0000000007077983 */ /* 0x000ea20000100000 */
[----:B-----5:R-:W-:-:S03]  /*13d0*/  IMAD.IADD R6, R1, 0x1, R6 ;  /* 0x0000000101067824 */ /* 0x020fc600078e0206 */
[----:B------:R-:W3:Y:S04]  /*13e0*/  LDL.U8 R27, [R27] ;  /* 0x000000001b1b7983 */ /* 0x000ee80000100000 */
[----:B------:R-:W2:Y:S01]  /*13f0*/  LDL.U8 R6, [R6] ;  /* 0x0000000006067983 */ /* 0x000ea20000100000 */
[----:B0-----:R-:W0:Y:S01]  /*1400*/  S2R R5, SR_LANEID ;  /* 0x0000000000057919 */ /* 0x001e220000000000 */
[----:B------:R-:W-:Y:S01]  /*1410*/  UMOV UR4, 0xffffffff ;  /* 0xffffffff00047882 */ /* 0x000fe20000000000 */
[C---:B------:R-:W-:Y:S02]  /*1420*/  PRMT R29, R9.reuse, 0x7770, RZ ;  /* 0x00007770091d7816 */ /* 0x040fe400000000ff */
[----:B------:R-:W-:Y:S02]  /*1430*/  PRMT R31, R9, 0x7771, RZ ;  /* 0x00007771091f7816 */ /* 0x000fe400000000ff */
[----:B------:R-:W-:-:S02]  /*1440*/  ISETP.NE.AND P1, PT, R16, RZ, PT ;  /* 0x000000ff1000720c */ /* 0x000fc40003f25270 */
[----:B------:R-:W-:Y:S02]  /*1450*/  PRMT R9, R9, 0x7772, RZ ;  /* 0x0000777209097816 */ /* 0x000fe400000000ff */
[----:B------:R-:W-:Y:S02]  /*1460*/  PRMT R33, R40, 0x7772, RZ ;  /* 0x0000777228217816 */ /* 0x000fe400000000ff */
[----:B------:R-:W-:Y:S02]  /*1470*/  PRMT R35, R44, 0x7772, RZ ;  /* 0x000077722c237816 */ /* 0x000fe400000000ff */
[----:B------:R-:W-:Y:S02]  /*1480*/  PRMT R37, R42, 0x7772, RZ ;  /* 0x000077722a257816 */ /* 0x000fe400000000ff */
[----:B------:R-:W-:Y:S02]  /*1490*/  PRMT R39, R38, 0x7772, RZ ;  /* 0x0000777226277816 */ /* 0x000fe400000000ff */
[----:B------:R-:W-:-:S02]  /*14a0*/  PRMT R41, R34, 0x7772, RZ ;  /* 0x0000777222297816 */ /* 0x000fc400000000ff */
[----:B---3--:R-:W-:Y:S02]  /*14b0*/  PRMT R13, R27, 0x3340, R4 ;  /* 0x000033401b0d7816 */ /* 0x008fe40000000004 */
[----:B--2---:R-:W-:-:S04]  /*14c0*/  PRMT R12, R6, 0x3340, R7 ;  /* 0x00003340060c7816 */ /* 0x004fc80000000007 */
[----:B------:R-:W-:Y:S01]  /*14d0*/  PRMT R12, R12, 0x5410, R13 ;  /* 0x000054100c0c7816 */ /* 0x000fe2000000000d */
[----:B------:R-:W-:-:S04]  /*14e0*/  IMAD.U32 R13, R27, 0x10000, RZ ;  /* 0x000100001b0d7824 */ /* 0x000fc800078e00ff */
[----:B------:R2:W-:Y:S01]  /*14f0*/  STL [R1], R12 ;  /* 0x0000000c01007387 */ /* 0x0005e20000100800 */
[----:B------:R-:W-:-:S05]  /*1500*/  LOP3.LUT R14, R13, 0xff0000, RZ, 0xc0, !PT ;  /* 0x00ff00000d0e7812 */ /* 0x000fca00078ec0ff */
[----:B-1----:R-:W-:-:S04]  /*1510*/  IMAD R11, R7, 0x100, R14 ;  /* 0x00000100070b7824 */ /* 0x002fc800078e020e */
[----:B------:R-:W-:-:S04]  /*1520*/  IMAD.IADD R11, R6, 0x1, R11 ;  /* 0x00000001060b7824 */ /* 0x000fc800078e020b */
[----:B------:R-:W-:Y:S01]  /*1530*/  IMAD R13, R4, 0x1000000, R11 ;  /* 0x01000000040d7824 */ /* 0x000fe200078e020b */
[----:B0-2---:R-:W-:Y:S06]  /*1540*/  BRA.DIV UR4, `(.L_x_27) ;  /* 0x0000002a041c7947 */ /* 0x005fec000b800000 */
[----:B------:R-:W0:Y:S01]  /*1550*/  SHFL.UP PT, R14, R13, 0x1, RZ ;  /* 0x042000000d0e7989 */ /* 0x000e2200000e00ff */
[----:B------:R-:W-:Y:S02]  /*1560*/  ISETP.GE.AND P2, PT, R5, 0x1, PT ;  /* 0x000000010500780c */ /* 0x000fe40003f46270 */
[----:B0-----:R-:W-:-:S04]  /*1570*/  SHF.R.U32.HI R12, RZ, 0x8, R14 ;  /* 0x00000008ff0c7819 */ /* 0x001fc8000001160e */
[----:B------:R-:W-:-:S05]  /*1580*/  LOP3.LUT R12, R12, 0xff, RZ, 0xc0, !PT ;  /* 0x000000ff0c0c7812 */ /* 0x000fca00078ec0ff */
[----:B------:R-:W-:Y:S01]  /*1590*/  IMAD.IADD R15, R1, 0x1, R12 ;  /* 0x00000001010f7824 */ /* 0x000fe200078e020c */
[----:B------:R-:W-:-:S04]  /*15a0*/  LOP3.LUT R12, R14, 0xff, RZ, 0xc0, !PT ;  /* 0x000000ff0e0c7812 */ /* 0x000fc800078ec0ff */
[----:B------:R-:W2:Y:S01]  /*15b0*/  @P2 LDL.U8 R7, [R15] ;  /* 0x000000000f072983 */ /* 0x000ea20000100000 */
[----:B------:R-:W-:Y:S01]  /*15c0*/  IMAD.IADD R43, R1, 0x1, R12 ;  /* 0x00000001012b7824 */ /* 0x000fe200078e020c */
[----:B------:R-:W-:-:S04]  /*15d0*/  SHF.R.U32.HI R12, RZ, 0x10, R14 ;  /* 0x00000010ff0c7819 */ /* 0x000fc8000001160e */
[----:B------:R-:W-:Y:S01]  /*15e0*/  LOP3.LUT R12, R12, 0xff, RZ, 0xc0, !PT ;  /* 0x000000ff0c0c7812 */ /* 0x000fe200078ec0ff */
[----:B------:R-:W3:Y:S04]  /*15f0*/  @P2 LDL.U8 R6, [R43] ;  /* 0x000000002b062983 */ /* 0x000ee80000100000 */
[----:B------:R-:W-:-:S05]  /*1600*/  IMAD.IADD R13, R1, 0x1, R12 ;  /* 0x00000001010d7824 */ /* 0x000fca00078e020c */
[----:B------:R-:W4:Y:S01]  /*1610*/  @P2 LDL.U8 R27, [R13] ;  /* 0x000000000d1b2983 */ /* 0x000f220000100000 */
[----:B------:R-:W-:Y:S02]  /*1620*/  ISETP.GE.AND P2, PT, R5, 0x2, PT ;  /* 0x000000020500780c */ /* 0x000fe40003f46270 */
[----:B--2---:R-:W-:Y:S02]  /*1630*/  LOP3.LUT R14, R7, 0xff, RZ, 0xc0, !PT ;  /* 0x000000ff070e7812 */ /* 0x004fe400078ec0ff */
[----:B---3--:R-:W-:Y:S02]  /*1640*/  PRMT R12, R6, 0x3340, R7 ;  /* 0x00003340060c7816 */ /* 0x008fe40000000007 */
[----:B----4-:R-:W-:-:S04]  /*1650*/  PRMT R11, R27, 0x3340, R4 ;  /* 0x000033401b0b7816 */ /* 0x010fc80000000004 */
[----:B------:R-:W-:Y:S01]  /*1660*/  PRMT R12, R12, 0x5410, R11 ;  /* 0x000054100c0c7816 */ /* 0x000fe2000000000b */
[----:B------:R-:W-:-:S04]  /*1670*/  IMAD.U32 R11, R27, 0x10000, RZ ;  /* 0x000100001b0b7824 */ /* 0x000fc800078e00ff */
[----:B------:R-:W-:Y:S01]  /*1680*/  STL [R1], R12 ;  /* 0x0000000c01007387 */ /* 0x000fe20000100800 */
[----:B------:R-:W-:-:S05]  /*1690*/  LOP3.LUT R11, R11, 0xff0000, RZ, 0xc0, !PT ;  /* 0x00ff00000b0b7812 */ /* 0x000fca00078ec0ff */
[----:B------:R-:W-:Y:S01]  /*16a0*/  IMAD R14, R14, 0x100, R11 ;  /* 0x000001000e0e7824 */ /* 0x000fe200078e020b */
[----:B------:R-:W-:-:S05]  /*16b0*/  LOP3.LUT R11, R6, 0xff, RZ, 0xc0, !PT ;  /* 0x000000ff060b7812 */ /* 0x000fca00078ec0ff */
[----:B------:R-:W-:-:S04]  /*16c0*/  IMAD.IADD R11, R11, 0x1, R14 ;  /* 0x000000010b0b7824 */ /* 0x000fc800078e020e */
[----:B------:R-:W-:-:S05]  /*16d0*/  IMAD R13, R4, 0x1000000, R11 ;  /* 0x01000000040d7824 */ /* 0x000fca00078e020b */
[----:B------:R-:W0:Y:S02]  /*16e0*/  SHFL.UP PT, R14, R13, 0x2, RZ ;  /* 0x044000000d0e7989 */ /* 0x000e2400000e00ff */
        /* <DEDUP_REMOVED lines=79> */
[----:B------:R-:W3:Y:S01]  /*1be0*/  @P2 LDL.U8 R6, [R43] ;  /* 0x000000002b062983 */ /* 0x000ee20000100000 */
[----:B------:R-:W-:-:S05]  /*1bf0*/  LOP3.LUT R12, R12, 0xff, RZ, 0xc0, !PT ;  /* 0x000000ff0c0c7812 */ /* 0x000fca00078ec0ff */
[----:B------:R-:W-:-:S05]  /*1c00*/  IMAD.IADD R11, R1, 0x1, R12 ;  /* 0x00000001010b7824 */ /* 0x000fca00078e020c */
[----:B------:R-:W4:Y:S01]  /*1c10*/  @P2 LDL.U8 R27, [R11] ;  /* 0x000000000b1b2983 */ /* 0x000f220000100000 */
[----:B---3--:R-:W-:Y:S02]  /*1c20*/  LOP3.LUT R12, R6, 0xff, RZ, 0xc0, !PT ;  /* 0x000000ff060c7812 */ /* 0x008fe400078ec0ff */
[C---:B--2---:R-:W-:Y:S02]  /*1c30*/  PRMT R14, R7.reuse, 0x7604, R6 ;  /* 0x00007604070e7816 */ /* 0x044fe40000000006 */
[----:B------:R-:W-:Y:S02]  /*1c40*/  PRMT R13, R7, 0x7604, R12 ;  /* 0x00007604070d7816 */ /* 0x000fe4000000000c */
[----:B------:R-:W-:Y:S01]  /*1c50*/  LOP3.LUT R12, R29, 0xff, RZ, 0xc0, !PT ;  /* 0x000000ff1d0c7812 */ /* 0x000fe200078ec0ff */
[----:B------:R0:W-:Y:S01]  /*1c60*/  STL.U16 [R1+0x4], R14 ;  /* 0x0000040e01007387 */ /* 0x0001e20000100400 */
[----:B------:R-:W-:-:S03]  /*1c70*/  LOP3.LUT R6, R31, 0xff, RZ, 0xc0, !PT ;  /* 0x000000ff1f067812 */ /* 0x000fc600078ec0ff */
[C---:B------:R-:W-:Y:S01]  /*1c80*/  IMAD.IADD R45, R1.reuse, 0x1, R12 ;  /* 0x00000001012d7824 */ /* 0x040fe200078e020c */
[----:B----4-:R0:W-:Y:S01]  /*1c90*/  STL.U8 [R1+0x6], R27 ;  /* 0x0000061b01007387 */ /* 0x0101e20000100000 */
[----:B------:R-:W-:-:S03]  /*1ca0*/  IMAD.IADD R43, R1, 0x1, R6 ;  /* 0x00000001012b7824 */ /* 0x000fc600078e0206 */
[----:B------:R-:W2:Y:S04]  /*1cb0*/  LDL.U8 R6, [R45+0x4] ;  /* 0x000004002d067983 */ /* 0x000ea80000100000 */
[----:B------:R-:W2:Y:S02]  /*1cc0*/  LDL.U8 R7, [R43+0x4] ;  /* 0x000004002b077983 */ /* 0x000ea40000100000 */
[----:B--2---:R-:W-:Y:S01]  /*1cd0*/  IMAD R12, R7, 0x100, R6 ;  /* 0x00000100070c7824 */ /* 0x004fe200078e0206 */
[----:B------:R-:W-:-:S05]  /*1ce0*/  LOP3.LUT R6, R9, 0xff, RZ, 0xc0, !PT ;  /* 0x000000ff09067812 */ /* 0x000fca00078ec0ff */
[----:B------:R-:W-:-:S05]  /*1cf0*/  IMAD.IADD R15, R1, 0x1, R6 ;  /* 0x00000001010f7824 */ /* 0x000fca00078e0206 */
[----:B------:R-:W2:Y:S01]  /*1d00*/  LDL.U8 R11, [R15+0x4] ;  /* 0x000004000f0b7983 */ /* 0x000ea20000100000 */
[----:B------:R-:W-:-:S05]  /*1d10*/  IMAD.U32 R6, R27, 0x10000, RZ ;  /* 0x000100001b067824 */ /* 0x000fca00078e00ff */
[----:B------:R-:W-:-:S05]  /*1d20*/  LOP3.LUT R6, R6, 0xff0000, RZ, 0xc0, !PT ;  /* 0x00ff000006067812 */ /* 0x000fca00078ec0ff */
[----:B------:R-:W-:-:S04]  /*1d30*/  IMAD.IADD R7, R6, 0x1, R13 ;  /* 0x0000000106077824 */ /* 0x000fc800078e020d */
[----:B------:R-:W-:Y:S02]  /*1d40*/  IMAD R13, R4, 0x1000000, R7 ;  /* 0x01000000040d7824 */ /* 0x000fe400078e0207 */
[----:B--2---:R-:W-:-:S04]  /*1d50*/  IMAD R11, R11, 0x10000, R12 ;  /* 0x000100000b0b7824 */ /* 0x004fc800078e020c */
[----:B------:R-:W-:Y:S02]  /*1d60*/  IMAD R6, R4, 0x1000000, R11 ;  /* 0x0100000004067824 */ /* 0x000fe400078e020b */
[----:B------:R0:W1:Y:S04]  /*1d70*/  SHFL.IDX PT, R4, R13, 0x1f, 0x1f ;  /* 0x03e01f000d047f89 */ /* 0x00006800000e0000 */
[----:B------:R0:W2:Y:S02]  /*1d80*/  SHFL.UP PT, R14, R6, 0x1, RZ ;  /* 0x04200000060e7989 */ /* 0x0000a400000e00ff */
.L_x_49:
[----:B------:R-:W-:Y:S04]  /*1d90*/  STL.U16 [R1+0x4c], R40 ;  /* 0x00004c2801007387 */ /* 0x000fe80000100400 */
[----:B------:R-:W-:Y:S04]  /*1da0*/  STL.U8 [R1+0x4e], R33 ;  /* 0x00004e2101007387 */ /* 0x000fe80000100000 */
[----:B------:R-:W3:Y:S01]  /*1db0*/  LDL R12, [R1+0x4c] ;  /* 0x00004c00010c7983 */ /* 0x000ee20000100800 */
[----:B------:R-:W-:-:S03]  /*1dc0*/  ISETP.NE.AND P2, PT, R5, RZ, PT ;  /* 0x000000ff0500720c */ /* 0x000fc60003f45270 */
[----:B------:R4:W-:Y:S01]  /*1dd0*/  STL.U16 [R1+0x88], R0 ;  /* 0x0000880001007387 */ /* 0x0009e20000100400 */
[----:B0-2---:R-:W-:-:S03]  /*1de0*/  SEL R6, R29, R14, !P2 ;  /* 0x0000000e1d067207 */ /* 0x005fc60005000000 */
[----:B------:R0:W-:Y:S04]  /*1df0*/  STL.U16 [R1+0x84], R8 ;  /* 0x0000840801007387 */ /* 0x0001e80000100400 */
[----:B------:R2:W-:Y:S02]  /*1e00*/  STL.U8 [R1+0x7a], R3 ;  /* 0x00007a0301007387 */ /* 0x0005e40000100000 */
[----:B------:R-:W-:Y:S02]  /*1e10*/  @P2 SHF.R.U32.HI R31, RZ, 0x8, R14 ;  /* 0x00000008ff1f2819 */ /* 0x000fe4000001160e */
[----:B------:R-:W-:Y:S01]  /*1e20*/  @P2 PRMT R9, R14, 0x7632, R9 ;  /* 0x000076320e092816 */ /* 0x000fe20000000009 */
[----:B------:R5:W-:Y:S01]  /*1e30*/  STL.U16 [R1+0x5c], R34 ;  /* 0x00005c2201007387 */ /* 0x000be20000100400 */
[----:B----4-:R-:W-:-:S02]  /*1e40*/  LOP3.LUT R0, R31, 0xffff, RZ, 0xc0, !PT ;  /* 0x0000ffff1f007812 */ /* 0x010fc400078ec0ff */
[----:B0-----:R-:W-:Y:S01]  /*1e50*/  LOP3.LUT R8, R6, 0xff, RZ, 0xc0, !PT ;  /* 0x000000ff06087812 */ /* 0x001fe200078ec0ff */
[----:B------:R0:W-:Y:S01]  /*1e60*/  STL.U16 [R1+0x78], R20 ;  /* 0x0000781401007387 */ /* 0x0001e20000100400 */
[----:B--2---:R-:W-:Y:S02]  /*1e70*/  LOP3.LUT R3, R9, 0xffff, RZ, 0xc0, !PT ;  /* 0x0000ffff09037812 */ /* 0x004fe400078ec0ff */
[----:B------:R-:W-:Y:S01]  /*1e80*/  LOP3.LUT R0, R0, 0xff, RZ, 0xc0, !PT ;  /* 0x000000ff00007812 */ /* 0x000fe200078ec0ff */
[----:B------:R2:W-:Y:S01]  /*1e90*/  STL.U16 [R1+0x7c], R18 ;  /* 0x00007c1201007387 */ /* 0x0005e20000100400 */
[C---:B------:R-:W-:Y:S01]  /*1ea0*/  IMAD.IADD R7, R1.reuse, 0x1, R8 ;  /* 0x0000000101077824 */ /* 0x040fe200078e0208 */
[----:B-----5:R-:W-:Y:S02]  /*1eb0*/  PRMT R34, R26, 0x7772, RZ ;  /* 0x000077721a227816 */ /* 0x020fe400000000ff */
[----:B------:R4:W-:Y:S01]  /*1ec0*/  STL.U16 [R1+0x80], R10 ;  /* 0x0000800a01007387 */ /* 0x0009e20000100400 */
[----:B------:R-:W-:Y:S01]  /*1ed0*/  PRMT R14, R24, 0x7772, RZ ;  /* 0x00007772180e7816 */ /* 0x000fe200000000ff */
[----:B------:R-:W-:Y:S01]  /*1ee0*/  IMAD.IADD R5, R1, 0x1, R0 ;  /* 0x0000000101057824 */ /* 0x000fe200078e0200 */
[----:B0-----:R-:W-:Y:S01]  /*1ef0*/  PRMT R20, R32, 0x7772, RZ ;  /* 0x0000777220147816 */ /* 0x001fe200000000ff */
[----:B------:R0:W-:Y:S01]  /*1f00*/  STL.U16 [R1+0x6c], R26 ;  /* 0x00006c1a01007387 */ /* 0x0001e20000100400 */
[----:B------:R-:W-:-:S02]  /*1f10*/  LOP3.LUT R8, R3, 0xff, RZ, 0xc0, !PT ;  /* 0x000000ff03087812 */ /* 0x000fc400078ec0ff */
[----:B--2---:R-:W-:Y:S01]  /*1f20*/  PRMT R18, R30, 0x7772, RZ ;  /* 0x000077721e127816 */ /* 0x004fe200000000ff */
[----:B------:R-:W-:Y:S01]  /*1f30*/  STL.U16 [R1+0x50], R44 ;  /* 0x0000502c01007387 */ /* 0x000fe20000100400 */
[----:B----4-:R-:W-:Y:S01]  /*1f40*/  PRMT R10, R28, 0x7772, RZ ;  /* 0x000077721c0a7816 */ /* 0x010fe200000000ff */
[----:B------:R-:W-:Y:S02]  /*1f50*/  IMAD.IADD R8, R1, 0x1, R8 ;  /* 0x0000000101087824 */ /* 0x000fe400078e0208 */
[----:B------:R-:W-:Y:S01]  /*1f60*/  STL.U8 [R1+0x52], R35 ;  /* 0x0000522301007387 */ /* 0x000fe20000100000 */
[----:B0-----:R-:W-:-:S03]  /*1f70*/  PRMT R26, R22, 0x7772, RZ ;  /* 0x00007772161a7816 */ /* 0x001fc600000000ff */
[----:B------:R-:W-:Y:S04]  /*1f80*/  STL.U16 [R1+0x54], R42 ;  /* 0x0000542a01007387 */ /* 0x000fe80000100400 */
[----:B------:R-:W-:Y:S04]  /*1f90*/  STL.U8 [R1+0x56], R37 ;  /* 0x0000562501007387 */ /* 0x000fe80000100000 */
[----:B------:R-:W-:Y:S04]  /*1fa0*/  STL.U16 [R1+0x58], R38 ;  /* 0x0000582601007387 */ /* 0x000fe80000100400 */
[----:B------:R-:W-:Y:S04]  /*1fb0*/  STL.U8 [R1+0x5a], R39 ;  /* 0x00005a2701007387 */ /* 0x000fe80000100000 */
[----:B------:R-:W-:Y:S04]  /*1fc0*/  STL.U8 [R1+0x5e], R41 ;  /* 0x00005e2901007387 */ /* 0x000fe80000100000 */
[----:B------:R-:W-:Y:S04]  /*1fd0*/  STL.U8 [R1+0x7e], R52 ;  /* 0x00007e3401007387 */ /* 0x000fe80000100000 */
[----:B------:R-:W-:Y:S04]  /*1fe0*/  STL.U8 [R1+0x82], R50 ;  /* 0x0000823201007387 */ /* 0x000fe80000100000 */
[----:B------:R-:W-:Y:S04]  /*1ff0*/  STL.U8 [R1+0x86], R48 ;  /* 0x0000863001007387 */ /* 0x000fe80000100000 */
[----:B------:R-:W-:Y:S04]  /*2000*/  STL.U8 [R1+0x8a], R46 ;  /* 0x00008a2e01007387 */ /* 0x000fe80000100000 */
[----:B------:R-:W-:Y:S04]  /*2010*/  STL.U16 [R1+0x60], R32 ;  /* 0x0000602001007387 */ /* 0x000fe80000100400 */
[----:B------:R-:W-:Y:S04]  /*2020*/  STL.U16 [R1+0x64], R30 ;  /* 0x0000641e01007387 */ /* 0x000fe80000100400 */
[----:B------:R-:W-:Y:S04]  /*2030*/  STL.U16 [R1+0x68], R28 ;  /* 0x0000681c01007387 */ /* 0x000fe80000100400 */
[----:B------:R-:W-:Y:S04]  /*2040*/  STL.U8 [R1+0x62], R20 ;  /* 0x0000621401007387 */ /* 0x000fe80000100000 */
[----:B------:R-:W-:Y:S04]  /*2050*/  STL.U8 [R1+0x66], R18 ;  /* 0x0000661201007387 */ /* 0x000fe80000100000 */
[----:B------:R0:W-:Y:S04]  /*2060*/  STL.U8 [R1+0x6a], R10 ;  /* 0x00006a0a01007387 */ /* 0x0001e80000100000 */
[----:B------:R-:W-:Y:S04]  /*2070*/  STL.U8 [R1+0x6e], R34 ;  /* 0x00006e2201007387 */ /* 0x000fe80000100000 */
[----:B------:R-:W-:Y:S04]  /*2080*/  STL.U16 [R1+0x70], R24 ;  /* 0x0000701801007387 */ /* 0x000fe80000100400 */
[----:B------:R-:W-:Y:S04]  /*2090*/  STL.U16 [R1+0x74], R22 ;  /* 0x0000741601007387 */ /* 0x000fe80000100400 */
[----:B------:R2:W-:Y:S04]  /*20a0*/  STL.U8 [R1+0x72], R14 ;  /* 0x0000720e01007387 */ /* 0x0005e80000100000 */
[----:B------:R-:W-:Y:S04]  /*20b0*/  STL.U8 [R1+0x76], R26 ;  /* 0x0000761a01007387 */ /* 0x000fe80000100000 */
[----:B---3--:R-:W-:Y:S04]  /*20c0*/  STL [R1], R12 ;  /* 0x0000000c01007387 */ /* 0x008fe80000100800 */
[----:B------:R-:W3:Y:S04]  /*20d0*/  LDL.U8 R0, [R7] ;  /* 0x0000000007007983 */ /* 0x000ee80000100000 */
[----:B------:R-:W4:Y:S04]  /*20e0*/  LDL.U8 R3, [R5] ;  /* 0x0000000005037983 */ /* 0x000f280000100000 */
[----:B------:R-:W5:Y:S01]  /*20f0*/  LDL.U8 R8, [R8] ;  /* 0x0000000008087983 */ /* 0x000f620000100000 */
[----:B0-----:R-:W-:-:S03]  /*2100*/  PRMT R10, R31, 0x7604, R6 ;  /* 0x000076041f0a7816 */ /* 0x001fc60000000006 */
[----:B------:R-:W-:Y:S04]  /*2110*/  STL.U8 [R1+0x4e], R9 ;  /* 0x00004e0901007387 */ /* 0x000fe80000100000 */
[----:B------:R0:W-:Y:S01]  /*2120*/  STL.U16 [R1+0x4c], R10 ;  /* 0x00004c0a01007387 */ /* 0x0001e20000100400 */
[----:B---3--:R-:W-:Y:S02]  /*2130*/  LOP3.LUT R20, R0, 0xff, RZ, 0xc0, !PT ;  /* 0x000000ff00147812 */ /* 0x008fe400078ec0ff */
[C---:B----4-:R-:W-:Y:S02]  /*2140*/  LOP3.LUT R18, R3.reuse, 0xff, RZ, 0xc0, !PT ;  /* 0x000000ff03127812 */ /* 0x050fe400078ec0ff */
[----:B--2---:R-:W-:Y:S01]  /*2150*/  PRMT R14, R3, 0x7604, R0 ;  /* 0x00007604030e7816 */ /* 0x004fe20000000000 */
[C---:B------:R-:W-:Y:S01]  /*2160*/  IMAD.IADD R0, R1.reuse, 0x1, R20 ;  /* 0x0000000101007824 */ /* 0x040fe200078e0214 */
[----:B-----5:R-:W-:Y:S01]  /*2170*/  LOP3.LUT R6, R8, 0xff, RZ, 0xc0, !PT ;  /* 0x000000ff08067812 */ /* 0x020fe200078ec0ff */
[----:B------:R-:W-:-:S02]  /*2180*/  IMAD.IADD R3, R1, 0x1, R18 ;  /* 0x0000000101037824 */ /* 0x000fc400078e0212 */
[----:B------:R-:W-:Y:S02]  /*2190*/  STL.U16 [R1], R14 ;  /* 0x0000000e01007387 */ /* 0x000fe40000100400 */
[----:B------:R-:W-:Y:S02]  /*21a0*/  IMAD.IADD R6, R1, 0x1, R6 ;  /* 0x0000000101067824 */ /* 0x000fe400078e0206 */
[----:B------:R-:W2:Y:S04]  /*21b0*/  LDL.U8 R0, [R0+0x50] ;  /* 0x0000500000007983 */ /* 0x000ea80000100000 */
[----:B------:R-:W0:Y:S04]  /*21c0*/  LDL.U8 R3, [R3+0x50] ;  /* 0x0000500003037983 */ /* 0x000e280000100000 */
[----:B------:R-:W3:Y:S04]  /*21d0*/  LDL.U8 R6, [R6+0x50] ;  /* 0x0000500006067983 */ /* 0x000ee80000100000 */
[----:B------:R-:W-:Y:S04]  /*21e0*/  STL.U16 [R1+0x50], R14 ;  /* 0x0000500e01007387 */ /* 0x000fe80000100400 */
[----:B------:R4:W-:Y:S01]  /*21f0*/  STL.U8 [R1+0x52], R8 ;  /* 0x0000520801007387 */ /* 0x0009e20000100000 */
[----:B--2---:R-:W-:-:S02]  /*2200*/  LOP3.LUT R18, R0, 0xff, RZ, 0xc0, !PT ;  /* 0x000000ff00127812 */ /* 0x004fc400078ec0ff */
[----:B0-----:R-:W-:-:S03]  /*2210*/  LOP3.LUT R10, R3, 0xff, RZ, 0xc0, !PT ;  /* 0x000000ff030a7812 */ /* 0x001fc600078ec0ff */
[C---:B------:R-:W-:Y:S01]  /*2220*/  IMAD.IADD R5, R1.reuse, 0x1, R18 ;  /* 0x0000000101057824 */ /* 0x040fe200078e0212 */
[----:B---3--:R-:W-:Y:S01]  /*2230*/  LOP3.LUT R12, R6, 0xff, RZ, 0xc0, !PT ;  /* 0x000000ff060c7812 */ /* 0x008fe200078ec0ff */
[----:B------:R-:W-:-:S04]  /*2240*/  IMAD.IADD R10, R1, 0x1, R10 ;  /* 0x00000001010a7824 */ /* 0x000fc800078e020a */
[----:B------:R-:W2:Y:S01]  /*2250*/  LDL.U8 R5, [R5+0x54] ;  /* 0x0000540005057983 */ /* 0x000ea20000100000 */
[----:B------:R-:W-:-:S03]  /*2260*/  IMAD.IADD R12, R1, 0x1, R12 ;  /* 0x00000001010c7824 */ /* 0x000fc600078e020c */
[----:B------:R-:W3:Y:S04]  /*2270*/  LDL.U8 R10, [R10+0x54] ;  /* 0x000054000a0a7983 */ /* 0x000ee80000100000 */
[----:B------:R-:W5:Y:S01]  /*2280*/  LDL.U8 R12, [R12+0x54] ;  /* 0x000054000c0c7983 */ /* 0x000f620000100000 */
[----:B------:R-:W-:-:S03]  /*2290*/  PRMT R18, R3, 0x7604, R0 ;  /* 0x0000760403127816 */ /* 0x000fc60000000000 */
[----:B------:R0:W-:Y:S04]  /*22a0*/  STL.U8 [R1+0x56], R6 ;  /* 0x0000560601007387 */ /* 0x0001e80000100000 */
[----:B------:R1:W-:Y:S01]  /*22b0*/  STL.U16 [R1+0x54], R18 ;  /* 0x0000541201007387 */ /* 0x0003e20000100400 */
[----:B--2---:R-:W-:Y:S02]  /*22c0*/  LOP3.LUT R0, R5, 0xff, RZ, 0xc0, !PT ;  /* 0x000000ff05007812 */ /* 0x004fe400078ec0ff */
[----:B---3--:R-:W-:-:S03]  /*22d0*/  LOP3.LUT R22, R10, 0xff, RZ, 0xc0, !PT ;  /* 0x000000ff0a167812 */ /* 0x008fc600078ec0ff */
[C---:B------:R-:W-:Y:S01]  /*22e0*/  IMAD.IADD R0, R1.reuse, 0x1, R0 ;  /* 0x0000000101007824 */ /* 0x040fe200078e0200 */
[----:B-----5:R-:W-:Y:S01]  /*22f0*/  LOP3.LUT R20, R12, 0xff, RZ, 0xc0, !PT ;  /* 0x000000ff0c147812 */ /* 0x020fe200078ec0ff */
[----:B------:R-:W-:-:S04]  /*2300*/  IMAD.IADD R3, R1, 0x1, R22 ;  /* 0x0000000101037824 */ /* 0x000fc800078e0216 */
[----:B------:R-:W2:Y:S01]  /*2310*/  LDL.U8 R0, [R0+0x58] ;  /* 0x0000580000007983 */ /* 0x000ea20000100000 */
[----:B----4-:R-:W-:-:S03]  /*2320*/  IMAD.IADD R8, R1, 0x1, R20 ;  /* 0x0000000101087824 */ /* 0x010fc600078e0214 */
[----:B------:R-:W3:Y:S04]  /*2330*/  LDL.U8 R3, [R3+0x58] ;  /* 0x0000580003037983 */ /* 0x000ee80000100000 */
[----:B------:R-:W4:Y:S01]  /*2340*/  LDL.U8 R8, [R8+0x58] ;  /* 0x0000580008087983 */ /* 0x000f220000100000 */
[----:B------:R-:W-:-:S03]  /*2350*/  PRMT R14, R10, 0x7604, R5 ;  /* 0x000076040a0e7816 */ /* 0x000fc60000000005 */
[----:B------:R5:W-:Y:S04]  /*2360*/  STL.U8 [R1+0x5a], R12 ;  /* 0x00005a0c01007387 */ /* 0x000be80000100000 */
[----:B------:R5:W-:Y:S01]  /*2370*/  STL.U16 [R1+0x58], R14 ;  /* 0x0000580e01007387 */ /* 0x000be20000100400 */
[----:B--2---:R-:W-:Y:S02]  /*2380*/  LOP3.LUT R22, R0, 0xff, RZ, 0xc0, !PT ;  /* 0x000000ff00167812 */ /* 0x004fe400078ec0ff */
[----:B---3--:R-:W-:-:S03]  /*2390*/  LOP3.LUT R20, R3, 0xff, RZ, 0xc0, !PT ;  /* 0x000000ff03147812 */ /* 0x008fc600078ec0ff */
[C---:B------:R-:W-:Y:S01]  /*23a0*/  IMAD.IADD R5, R1.reuse, 0x1, R22 ;  /* 0x0000000101057824 */ /* 0x040fe200078e0216 */
[----:B----4-:R-:W-:Y:S01]  /*23b0*/  LOP3.LUT R10, R8, 0xff, RZ, 0xc0, !PT ;  /* 0x000000ff080a7812 */ /* 0x010fe200078ec0ff */
[----:B------:R-:W-:-:S04]  /*23c0*/  IMAD.IADD R7, R1, 0x1, R20 ;  /* 0x0000000101077824 */ /* 0x000fc800078e0214 */
[----:B------:R-:W2:Y:S01]  /*23d0*/  LDL.U8 R5, [R5+0x5c] ;  /* 0x00005c0005057983 */ /* 0x000ea20000100000 */
[----:B------:R-:W-:-:S03]  /*23e0*/  IMAD.IADD R10, R1, 0x1, R10 ;  /* 0x00000001010a7824 */ /* 0x000fc600078e020a */
[----:B0-----:R-:W3:Y:S04]  /*23f0*/  LDL.U8 R6, [R7+0x5c] ;  /* 0x00005c0007067983 */ /* 0x001ee80000100000 */
[----:B------:R-:W4:Y:S01]  /*2400*/  LDL.U8 R10, [R10+0x5c] ;  /* 0x00005c000a0a7983 */ /* 0x000f220000100000 */
[----:B-1----:R-:W-:-:S03]  /*2410*/  PRMT R18, R3, 0x7604, R0 ;  /* 0x0000760403127816 */ /* 0x002fc60000000000 */
        /* <DEDUP_REMOVED lines=8> */
[----:B-----5:R-:W-:-:S03]  /*24a0*/  IMAD.IADD R12, R1, 0x1, R20 ;  /* 0x00000001010c7824 */ /* 0x020fc600078e0214 */
        /* <DEDUP_REMOVED lines=11> */
[----:B0-----:R-:W-:-:S03]  /*2560*/  IMAD.IADD R8, R1, 0x1, R20 ;  /* 0x0000000101087824 */ /* 0x001fc600078e0214 */
[----:B------:R-:W3:Y:S04]  /*2570*/  LDL.U8 R6, [R6+0x64] ;  /* 0x0000640006067983 */ /* 0x000ee80000100000 */
        /* <DEDUP_REMOVED lines=50> */
[----:B------:R-:W-:Y:S04]  /*28a0*/  STL.U8 [R1+0x76], R8 ;  /* 0x0000760801007387 */ /* 0x000fe80000100000 */
[----:B------:R-:W-:Y:S01]  /*28b0*/  STL.U16 [R1+0x74], R18 ;  /* 0x0000741201007387 */ /* 0x000fe20000100400 */
        /* <DEDUP_REMOVED lines=11> */
[----:B------:R1:W-:Y:S04]  /*2970*/  STL.U16 [R1+0x78], R14 ;  /* 0x0000780e01007387 */ /* 0x0003e80000100400 */
[----:B0-----:R-:W5:Y:S04]  /*2980*/  LDL.64 R10, [R1+0x60] ;  /* 0x00006000010a7983 */ /* 0x001f680000100a00 */
[----:B-1----:R-:W5:Y:S01]  /*2990*/  LDL.64 R14, [R1+0x50] ;  /* 0x00005000010e7983 */ /* 0x002f620000100a00 */
[----:B--2---:R-:W-:-:S02]  /*29a0*/  LOP3.LUT R22, R0, 0xff, RZ, 0xc0, !PT ;  /* 0x000000ff00167812 */ /* 0x004fc400078ec0ff */
[----:B---3--:R-:W-:-:S03]  /*29b0*/  LOP3.LUT R6, R3, 0xff, RZ, 0xc0, !PT ;  /* 0x000000ff03067812 */ /* 0x008fc600078ec0ff */
[C---:B------:R-:W-:Y:S01]  /*29c0*/  IMAD.IADD R5, R1.reuse, 0x1, R22 ;  /* 0x0000000101057824 */ /* 0x040fe200078e0216 */
[----:B----4-:R-:W-:Y:S01]  /*29d0*/  LOP3.LUT R20, R12, 0xff, RZ, 0xc0, !PT ;  /* 0x000000ff0c147812 */ /* 0x010fe200078ec0ff */
[----:B------:R-:W-:-:S04]  /*29e0*/  IMAD.IADD R6, R1, 0x1, R6 ;  /* 0x0000000101067824 */ /* 0x000fc800078e0206 */
[----:B------:R-:W2:Y:S01]  /*29f0*/  LDL.U8 R5, [R5+0x7c] ;  /* 0x00007c0005057983 */ /* 0x000ea20000100000 */
[----:B------:R-:W-:-:S03]  /*2a00*/  IMAD.IADD R18, R1, 0x1, R20 ;  /* 0x0000000101127824 */ /* 0x000fc600078e0214 */
        /* <DEDUP_REMOVED lines=17> */
[----:B------:R-:W-:Y:S04]  /*2b20*/  STL.U8 [R1+0x82], R18 ;  /* 0x0000821201007387 */ /* 0x000fe80000100000 */
[----:B------:R0:W-:Y:S04]  /*2b30*/  STL.U16 [R1+0x80], R26 ;  /* 0x0000801a01007387 */ /* 0x0001e80000100400 */
[----:B0-----:R-:W5:Y:S01]  /*2b40*/  LDL.64 R26, [R1+0x78] ;  /* 0x00007800011a7983 */ /* 0x001f620000100a00 */
[----:B--2---:R-:W-:Y:S02]  /*2b50*/  LOP3.LUT R6, R0, 0xff, RZ, 0xc0, !PT ;  /* 0x000000ff00067812 */ /* 0x004fe400078ec0ff */
[----:B---3--:R-:W-:-:S03]  /*2b60*/  LOP3.LUT R22, R3, 0xff, RZ, 0xc0, !PT ;  /* 0x000000ff03167812 */ /* 0x008fc600078ec0ff */
[----:B------:R-:W-:Y:S01]  /*2b70*/  IMAD.IADD R5, R1, 0x1, R6 ;  /* 0x0000000101057824 */ /* 0x000fe200078e0206 */
[----:B------:R-:W-:Y:S01]  /*2b80*/  PRMT R30, R3, 0x7604, R0 ;  /* 0x00007604031e7816 */ /* 0x000fe20000000000 */
[----:B------:R-:W2:Y:S01]  /*2b90*/  LDL.64 R6, [R1+0x70] ;  /* 0x0000700001067983 */ /* 0x000ea20000100a00 */
[----:B----4-:R-:W-:Y:S01]  /*2ba0*/  LOP3.LUT R24, R20, 0xff, RZ, 0xc0, !PT ;  /* 0x000000ff14187812 */ /* 0x010fe200078ec0ff */
[C---:B------:R-:W-:Y:S02]  /*2bb0*/  IMAD.IADD R22, R1.reuse, 0x1, R22 ;  /* 0x0000000101167824 */ /* 0x040fe400078e0216 */
[----:B------:R-:W3:Y:S02]  /*2bc0*/  LDL.U8 R5, [R5+0x84] ;  /* 0x0000840005057983 */ /* 0x000ee40000100000 */
[----:B------:R-:W-:Y:S02]  /*2bd0*/  IMAD.IADD R24, R1, 0x1, R24 ;  /* 0x0000000101187824 */ /* 0x000fe400078e0218 */
[----:B------:R-:W3:Y:S04]  /*2be0*/  LDL.U8 R22, [R22+0x84] ;  /* 0x0000840016167983 */ /* 0x000ee80000100000 */
[----:B------:R-:W4:Y:S04]  /*2bf0*/  LDL.U8 R24, [R24+0x84] ;  /* 0x0000840018187983 */ /* 0x000f280000100000 */
[----:B------:R-:W-:Y:S04]  /*2c00*/  STL.U16 [R1+0x84], R30 ;  /* 0x0000841e01007387 */ /* 0x000fe80000100400 */
[----:B------:R-:W-:Y:S04]  /*2c10*/  STL.U8 [R1+0x86], R20 ;  /* 0x0000861401007387 */ /* 0x000fe80000100000 */
[----:B------:R-:W2:Y:S04]  /*2c20*/  LDL.64 R28, [R1+0x80] ;  /* 0x00008000011c7983 */ /* 0x000ea80000100a00 */
[----:B------:R-:W2:Y:S01]  /*2c30*/  LDL R0, [R1+0x4c] ;  /* 0x00004c0001007983 */ /* 0x000ea20000100800 */
[----:B---3--:R-:W-:-:S03]  /*2c40*/  PRMT R32, R22, 0x7604, R5 ;  /* 0x0000760416207816 */ /* 0x008fc60000000005 */
[----:B----4-:R0:W-:Y:S04]  /*2c50*/  STL.U8 [R1+0x8a], R24 ;  /* 0x00008a1801007387 */ /* 0x0101e80000100000 */
[----:B------:R-:W-:Y:S04]  /*2c60*/  STL.U16 [R1+0x88], R32 ;  /* 0x0000882001007387 */ /* 0x000fe80000100400 */
[----:B------:R-:W3:Y:S01]  /*2c70*/  LDL R22, [R1+0x88] ;  /* 0x0000880001167983 */ /* 0x000ee20000100800 */
[----:B------:R-:W-:Y:S01]  /*2c80*/  IMAD.MOV.U32 R31, RZ, RZ, 0x44 ;  /* 0x00000044ff1f7424 */ /* 0x000fe200078e00ff */
[----:B-----5:R-:W-:-:S03]  /*2c90*/  PRMT R3, R14, 0x7772, RZ ;  /* 0x000077720e037816 */ /* 0x020fc600000000ff */
[----:B------:R-:W-:Y:S01]  /*2ca0*/  IMAD R31, R16, R31, UR7 ;  /* 0x00000007101f7e24 */ /* 0x000fe2000f8e021f */
[----:B------:R-:W-:Y:S02]  /*2cb0*/  PRMT R18, R12, 0x7772, RZ ;  /* 0x000077720c127816 */ /* 0x000fe400000000ff */
[----:B0-----:R-:W-:Y:S02]  /*2cc0*/  PRMT R24, R10, 0x7772, RZ ;  /* 0x000077720a187816 */ /* 0x001fe400000000ff */
[----:B------:R0:W-:Y:S01]  /*2cd0*/  STS.U16 [R31+0x14], R14 ;  /* 0x0000140e1f007388 */ /* 0x0001e20000000400 */
[----:B------:R-:W-:-:S03]  /*2ce0*/  PRMT R20, R13, 0x7772, RZ ;  /* 0x000077720d147816 */ /* 0x000fc600000000ff */
[----:B------:R1:W-:Y:S04]  /*2cf0*/  STS.U16 [R31+0x1c], R12 ;  /* 0x00001c0c1f007388 */ /* 0x0003e80000000400 */
[----:B------:R2:W-:Y:S01]  /*2d00*/  STS.U16 [R31+0x24], R10 ;  /* 0x0000240a1f007388 */ /* 0x0005e20000000400 */
[----:B0-----:R-:W-:-:S03]  /*2d10*/  PRMT R14, R11, 0x7772, RZ ;  /* 0x000077720b0e7816 */ /* 0x001fc600000000ff */
[----:B------:R0:W-:Y:S01]  /*2d20*/  STS.U8 [R31+0x16], R3 ;  /* 0x000016031f007388 */ /* 0x0001e20000000000 */
[----:B-1----:R-:W-:Y:S02]  /*2d30*/  PRMT R12, R9, 0x7772, RZ ;  /* 0x00007772090c7816 */ /* 0x002fe400000000ff */
[----:B--2---:R-:W-:Y:S01]  /*2d40*/  PRMT R10, R7, 0x7772, RZ ;  /* 0x00007772070a7816 */ /* 0x004fe200000000ff */
[----:B------:R1:W-:Y:S01]  /*2d50*/  STS.U8 [R31+0x1e], R18 ;  /* 0x00001e121f007388 */ /* 0x0003e20000000000 */
[----:B0-----:R-:W-:-:S03]  /*2d60*/  @!P1 SHF.R.U32.HI R3, RZ, 0x8, R4 ;  /* 0x00000008ff039819 */ /* 0x001fc60000011604 */
[----:B------:R0:W-:Y:S01]  /*2d70*/  STS.U8 [R31+0x22], R20 ;  /* 0x000022141f007388 */ /* 0x0001e20000000000 */
[----:B------:R-:W-:Y:S02]  /*2d80*/  PRMT R30, R8, 0x7772, RZ ;  /* 0x00007772081e7816 */ /* 0x000fe400000000ff */
[----:B------:R-:W-:Y:S01]  /*2d90*/  PRMT R5, R15, 0x7772, RZ ;  /* 0x000077720f057816 */ /* 0x000fe200000000ff */
[----:B------:R2:W-:Y:S01]  /*2da0*/  STS.U8 [R31+0x2a], R14 ;  /* 0x00002a0e1f007388 */ /* 0x0005e20000000000 */
[--C-:B------:R-:W-:Y:S02]  /*2db0*/  @!P1 PRMT R3, R3, 0x7604, R4.reuse ;  /* 0x0000760403039816 */ /* 0x100fe40000000004 */
[----:B-1----:R-:W-:Y:S01]  /*2dc0*/  PRMT R18, R6, 0x7772, RZ ;  /* 0x0000777206127816 */ /* 0x002fe200000000ff */
[----:B------:R1:W-:Y:S01]  /*2dd0*/  STS.U16 [R31+0x2c], R8 ;  /* 0x00002c081f007388 */ /* 0x0003e20000000400 */
[----:B------:R-:W-:Y:S02]  /*2de0*/  @!P1 SHF.R.U32.HI R4, RZ, 0x10, R4 ;  /* 0x00000010ff049819 */ /* 0x000fe40000011604 */
[----:B0-----:R-:W-:Y:S01]  /*2df0*/  PRMT R20, R29, 0x7772, RZ ;  /* 0x000077721d147816 */ /* 0x001fe200000000ff */
[----:B------:R0:W-:Y:S01]  /*2e00*/  STS.U8 [R31+0x32], R12 ;  /* 0x0000320c1f007388 */ /* 0x0001e20000000000 */
[----:B--2---:R-:W-:-:S03]  /*2e10*/  PRMT R14, R26, 0x7772, RZ ;  /* 0x000077721a0e7816 */ /* 0x004fc600000000ff */
[----:B------:R2:W-:Y:S01]  /*2e20*/  STS.U16 [R31+0x34], R6 ;  /* 0x000034061f007388 */ /* 0x0005e20000000400 */
[----:B-1----:R-:W-:-:S03]  /*2e30*/  PRMT R8, R27, 0x7772, RZ ;  /* 0x000077721b087816 */ /* 0x002fc600000000ff */
[----:B------:R3:W-:Y:S01]  /*2e40*/  STS.U8 [R31+0x3a], R10 ;  /* 0x00003a0a1f007388 */ /* 0x0007e20000000000 */
[----:B0-----:R-:W-:Y:S02]  /*2e50*/  PRMT R12, R28, 0x7772, RZ ;  /* 0x000077721c0c7816 */ /* 0x001fe400000000ff */
[----:B--2---:R-:W-:Y:S01]  /*2e60*/  PRMT R6, R0, 0x7772, RZ ;  /* 0x0000777200067816 */ /* 0x004fe200000000ff */
[----:B------:R1:W-:Y:S04]  /*2e70*/  STS.U16 [R31+0x18], R15 ;  /* 0x0000180f1f007388 */ /* 0x0003e80000000400 */
[----:B------:R1:W-:Y:S04]  /*2e80*/  STS.U8 [R31+0x1a], R5 ;  /* 0x00001a051f007388 */ /* 0x0003e80000000000 */
[----:B------:R1:W-:Y:S04]  /*2e90*/  STS.U16 [R31+0x20], R13 ;  /* 0x0000200d1f007388 */ /* 0x0003e80000000400 */
[----:B------:R1:W-:Y:S04]  /*2ea0*/  STS.U16 [R31+0x28], R11 ;  /* 0x0000280b1f007388 */ /* 0x0003e80000000400 */
[----:B------:R1:W-:Y:S04]  /*2eb0*/  STS.U8 [R31+0x26], R24 ;  /* 0x000026181f007388 */ /* 0x0003e80000000000 */
[----:B------:R1:W-:Y:S04]  /*2ec0*/  STS.U16 [R31+0x30], R9 ;  /* 0x000030091f007388 */ /* 0x0003e80000000400 */
[----:B------:R1:W-:Y:S04]  /*2ed0*/  STS.U8 [R31+0x2e], R30 ;  /* 0x00002e1e1f007388 */ /* 0x0003e80000000000 */
[----:B------:R1:W-:Y:S04]  /*2ee0*/  STS.U16 [R31+0x38], R7 ;  /* 0x000038071f007388 */ /* 0x0003e80000000400 */
[----:B------:R1:W-:Y:S04]  /*2ef0*/  STS.U8 [R31+0x36], R18 ;  /* 0x000036121f007388 */ /* 0x0003e80000000000 */
[----:B------:R1:W-:Y:S04]  /*2f00*/  STS.U16 [R31+0x3c], R26 ;  /* 0x00003c1a1f007388 */ /* 0x0003e80000000400 */
[----:B------:R1:W-:Y:S04]  /*2f10*/  STS.U16 [R31+0x40], R27 ;  /* 0x0000401b1f007388 */ /* 0x0003e80000000400 */
[----:B------:R1:W-:Y:S04]  /*2f20*/  STS.U8 [R31+0x3e], R14 ;  /* 0x00003e0e1f007388 */ /* 0x0003e80000000000 */
[----:B------:R1:W-:Y:S04]  /*2f30*/  STS.U8 [R31+0x42], R8 ;  /* 0x000042081f007388 */ /* 0x0003e80000000000 */
[----:B------:R1:W-:Y:S04]  /*2f40*/  STS.U16 [R31+0x44], R28 ;  /* 0x0000441c1f007388 */ /* 0x0003e80000000400 */
[----:B------:R1:W-:Y:S04]  /*2f50*/  STS.U16 [R31+0x48], R29 ;  /* 0x0000481d1f007388 */ /* 0x0003e80000000400 */
[----:B------:R1:W-:Y:S04]  /*2f60*/  STS.U8 [R31+0x46], R12 ;  /* 0x0000460c1f007388 */ /* 0x0003e80000000000 */
[----:B------:R1:W-:Y:S04]  /*2f70*/  STS.U8 [R31+0x4a], R20 ;  /* 0x00004a141f007388 */ /* 0x0003e80000000000 */
[----:B------:R1:W-:Y:S04]  /*2f80*/  STS.U16 [R31+0x10], R0 ;  /* 0x000010001f007388 */ /* 0x0003e80000000400 */
[----:B------:R1:W-:Y:S01]  /*2f90*/  STS.U8 [R31+0x12], R6 ;  /* 0x000012061f007388 */ /* 0x0003e20000000000 */
[----:B---3--:R-:W-:-:S03]  /*2fa0*/  PRMT R10, R22, 0x7772, RZ ;  /* 0x00007772160a7816 */ /* 0x008fc600000000ff */
[----:B------:R1:W-:Y:S04]  /*2fb0*/  STS.U16 [R31+0x4c], R22 ;  /* 0x00004c161f007388 */ /* 0x0003e80000000400 */
[----:B------:R1:W-:Y:S04]  /*2fc0*/  STS.U8 [R31+0x4e], R10 ;  /* 0x00004e0a1f007388 */ /* 0x0003e80000000000 */
[----:B------:R1:W-:Y:S04]  /*2fd0*/  @!P1 STS.U16 [UR7+0x890], R3 ;  /* 0x00089003ff009988 */ /* 0x0003e80008000407 */
[----:B------:R1:W-:Y:S02]  /*2fe0*/  @!P1 STS.U8 [UR7+0x892], R4 ;  /* 0x00089204ff009988 */ /* 0x0003e40008000007 */
.L_x_26:
[----:B------:R-:W2:Y:S01]  /*2ff0*/  S2UR UR5, SR_CgaCtaId ;  /* 0x00000000000579c3 */ /* 0x000ea20000008800 */
[----:B------:R-:W-:Y:S01]  /*3000*/  UMOV UR4, 0x400 ;  /* 0x0000040000047882 */ /* 0x000fe20000000000 */
[----:B-1----:R-:W-:Y:S01]  /*3010*/  LEA.HI R18, R16, R16, RZ, 0x1c ;  /* 0x0000001010127211 */ /* 0x002fe200078fe0ff */
[----:B------:R-:W-:Y:S02]  /*3020*/  UIADD3 UR6, UPT, UPT, UR4, 0x8a0, URZ ;  /* 0x000008a004067890 */ /* 0x000fe4000fffe0ff */
[----:B--2---:R-:W-:Y:S02]  /*3030*/  ULEA UR4, UR5, UR4, 0x18 ;  /* 0x0000000405047291 */ /* 0x004fe4000f8ec0ff */
[----:B------:R-:W-:-:S04]  /*3040*/  ULEA UR6, UR5, UR6, 0x18 ;  /* 0x0000000605067291 */ /* 0x000fc8000f8ec0ff */
[C---:B0-----:R-:W-:Y:S02]  /*3050*/  LEA R4, R18.reuse, UR4, 0x2 ;  /* 0x0000000412047c11 */ /* 0x041fe4000f8e10ff */
[----:B------:R-:W-:Y:S01]  /*3060*/  LEA R18, R18, UR6, 0x2 ;  /* 0x0000000612127c11 */ /* 0x000fe2000f8e10ff */
[----:B------:R-:W-:Y:S05]  /*3070*/  WARPSYNC.ALL ;  /* 0x0000000000007948 */ /* 0x000fea0003800000 */
[----:B------:R-:W-:Y:S06]  /*3080*/  BAR.SYNC.DEFER_BLOCKING 0x0 ;  /* 0x0000000000007b1d */ /* 0x000fec0000010000 */
[----:B------:R-:W0:Y:S01]  /*3090*/  LDCU.64 UR4, c[0x0][0x3c8] ;  /* 0x00007900ff0477ac */ /* 0x000e220008000a00 */
[----:B------:R-:W1:Y:S04]  /*30a0*/  LDS R4, [R4+0x10] ;  /* 0x0000100004047984 */ /* 0x000e680000000800 */
[----:B------:R-:W-:Y:S01]  /*30b0*/  LDS R10, [UR7+0x890] ;  /* 0x00089007ff0a7984 */ /* 0x000fe20008000800 */
[----:B------:R-:W-:Y:S06]  /*30c0*/  BAR.SYNC.DEFER_BLOCKING 0x0 ;  /* 0x0000000000007b1d */ /* 0x000fec0000010000 */
[----:B------:R-:W2:Y:S01]  /*30d0*/  LDS.U8 R0, [UR7+0x1140] ;  /* 0x00114007ff007984 */ /* 0x000ea20008000000 */
[----:B-1----:R-:W-:-:S03]  /*30e0*/  PRMT R6, R4, 0x7772, RZ ;  /* 0x0000777204067816 */ /* 0x002fc600000000ff */
[----:B------:R1:W-:Y:S04]  /*30f0*/  STL.U16 [R1+0x90], R4 ;  /* 0x0000900401007387 */ /* 0x0003e80000100400 */
[----:B------:R1:W-:Y:S01]  /*3100*/  STL.U8 [R1+0x92], R6 ;  /* 0x0000920601007387 */ /* 0x0003e20000100000 */
[----:B--2---:R-:W-:-:S05]  /*3110*/  IMAD.IADD R5, R1, 0x1, R0 ;  /* 0x0000000101057824 */ /* 0x004fca00078e0200 */
[----:B------:R-:W2:Y:S02]  /*3120*/  LDL.U8 R0, [R5+0x90] ;  /* 0x0000900005007983 */ /* 0x000ea40000100000 */
[----:B--2---:R-:W-:-:S05]  /*3130*/  IMAD R0, R0, 0x100, R21 ;  /* 0x0000010000007824 */ /* 0x004fca00078e0215 */
[----:B0-----:R-:W-:-:S04]  /*3140*/  IADD3 R8, P1, PT, R0, UR4, RZ ;  /* 0x0000000400087c10 */ /* 0x001fc8000ff3e0ff */
[----:B------:R-:W-:-:S05]  /*3150*/  LEA.HI.X.SX32 R9, R0, UR5, 0x1, P1 ;  /* 0x0000000500097c11 */ /* 0x000fca00088f0eff */
[----:B------:R-:W2:Y:S01]  /*3160*/  LDG.E.U8 R3, desc[UR38][R8.64] ;  /* 0x0000002608037981 */ /* 0x000ea2000c1e1100 */
[----:B------:R-:W-:-:S03]  /*3170*/  PRMT R0, R10, 0x7772, RZ ;  /* 0x000077720a007816 */ /* 0x000fc600000000ff */
[----:B--2---:R1:W-:Y:S01]  /*3180*/  STS [R18+0x10], R3 ;  /* 0x0000100312007388 */ /* 0x0043e20000000800 */
[----:B------:R-:W-:Y:S06]  /*3190*/  BAR.SYNC.DEFER_BLOCKING 0x0 ;  /* 0x0000000000007b1d */ /* 0x000fec0000010000 */
[----:B------:R-:W-:Y:S05]  /*31a0*/  @P0 BRA `(.L_x_28) ;  /* 0x0000000400300947 */ /* 0x000fea0003800000 */
[----:B------:R-:W0:Y:S01]  /*31b0*/  S2R R5, SR_CgaCtaId ;  /* 0x0000000000057919 */ /* 0x000e220000008800 */
[----:B-1----:R-:W-:Y:S01]  /*31c0*/  MOV R4, 0x400 ;  /* 0x0000040000047802 */ /* 0x002fe20000000f00 */
[----:B------:R-:W-:Y:S01]  /*31d0*/  UMOV UR4, 0xffffffff ;  /* 0xffffffff00047882 */ /* 0x000fe20000000000 */
[----:B------:R-:W-:-:S03]  /*31e0*/  ISETP.NE.AND P1, PT, R16, RZ, PT ;  /* 0x000000ff1000720c */ /* 0x000fc60003f25270 */
[----:B------:R-:W-:-:S05]  /*31f0*/  VIADD R4, R4, 0x8a0 ;  /* 0x000008a004047836 */ /* 0x000fca0000000000 */
[----:B0-----:R-:W-:-:S05]  /*3200*/  LEA R5, R5, R4, 0x18 ;  /* 0x0000000405057211 */ /* 0x001fca00078ec0ff */
[----:B------:R-:W-:-:S05]  /*3210*/  IMAD R20, R16, 0x44, R5 ;  /* 0x0000004410147824 */ /* 0x000fca00078e0205 */
        /* <DEDUP_REMOVED lines=22> */
[----:B0-----:R-:W-:-:S05]  /*3380*/  IADD3 R5, PT, PT, R22, R5, R29 ;  /* 0x0000000516057210 */ /* 0x001fca0007ffe01d */
[----:B-1----:R-:W-:Y:S01]  /*3390*/  IMAD.IADD R4, R4, 0x1, R5 ;  /* 0x0000000104047824 */ /* 0x002fe200078e0205 */
[----:B------:R-:W-:Y:S06]  /*33a0*/  BRA.DIV UR4, `(.L_x_29) ;  /* 0x0000001604187947 */ /* 0x000fec000b800000 */
[----:B------:R-:W0:Y:S02]  /*33b0*/  SHFL.UP P0, R5, R4, 0x1, RZ ;  /* 0x0420000004057989 */ /* 0x000e2400000000ff */
[----:B0-----:R-:W-:-:S05]  /*33c0*/  @P0 IMAD.IADD R5, R4, 0x1, R5 ;  /* 0x0000000104050824 */ /* 0x001fca00078e0205 */
        /* <DEDUP_REMOVED lines=8> */
[----:B------:R0:W1:Y:S02]  /*3450*/  SHFL.IDX PT, R14, R9, 0x1f, 0x1f ;  /* 0x03e01f00090e7f89 */ /* 0x00006400000e0000 */
.L_x_56:
[----:B0-----:R-:W-:-:S04]  /*3460*/  IMAD.IADD R9, R9, 0x1, -R4 ;  /* 0x0000000109097824 */ /* 0x001fc800078e0a04 */
[----:B------:R-:W-:Y:S01]  /*3470*/  IMAD.IADD R32, R32, 0x1, R9 ;  /* 0x0000000120207824 */ /* 0x000fe200078e0209 */
[----:B------:R0:W-:Y:S03]  /*3480*/  STS [R20+0x10], R9 ;  /* 0x0000100914007388 */ /* 0x0001e60000000800 */
        /* <DEDUP_REMOVED lines=27> */
[----:B------:R0:W-:Y:S04]  /*3640*/  STS [R20+0x48], R29 ;  /* 0x0000481d14007388 */ /* 0x0001e80000000800 */
[----:B------:R0:W-:Y:S04]  /*3650*/  STS [R20+0x4c], R7 ;  /* 0x00004c0714007388 */ /* 0x0001e80000000800 */
[----:B-1----:R0:W-:Y:S02]  /*3660*/  @!P1 STS [UR7+0x1130], R14 ;  /* 0x0011300eff009988 */ /* 0x0021e40008000807 */
.L_x_28:
[----:B0-----:R-:W0:Y:S01]  /*3670*/  LDC.64 R26, c[0x0][0x398] ;  /* 0x0000e600ff1a7b82 */ /* 0x001e220000000a00 */
[----:B------:R-:W-:Y:S01]  /*3680*/  IMAD.U32 R5, RZ, RZ, UR40 ;  /* 0x00000028ff057e24 */ /* 0x000fe2000f8e00ff */
[----:B------:R-:W-:Y:S05]  /*3690*/  WARPSYNC.ALL ;  /* 0x0000000000007948 */ /* 0x000fea0003800000 */
[----:B0-----:R-:W-:Y:S01]  /*36a0*/  IMAD.WIDE R26, R5, 0x8, R26 ;  /* 0x00000008051a7825 */ /* 0x001fe200078e021a */
[----:B------:R-:W-:Y:S01]  /*36b0*/  BAR.SYNC.DEFER_BLOCKING 0x0 ;  /* 0x0000000000007b1d */ /* 0x000fe20000010000 */
[----:B------:R-:W-:Y:S02]  /*36c0*/  ISETP.NE.AND P0, PT, R3, 0x1, PT ;  /* 0x000000010300780c */ /* 0x000fe40003f05270 */
[----:B------:R-:W-:-:S02]  /*36d0*/  ISETP.NE.AND P1, PT, R16, RZ, PT ;  /* 0x000000ff1000720c */ /* 0x000fc40003f25270 */
[----:B------:R-:W-:Y:S01]  /*36e0*/  ISETP.GE.OR P0, PT, R36, R17, P0 ;  /* 0x000000112400720c */ /* 0x000fe20000706670 */
[----:B------:R-:W-:Y:S01]  /*36f0*/  BSSY.RECONVERGENT B0, `(.L_x_30) ;  /* 0x0000009000007945 */ /* 0x000fe20003800200 */
[----:B-1----:R-:W0:Y:S11]  /*3700*/  LDS R3, [UR7+0x1130] ;  /* 0x00113007ff037984 */ /* 0x002e360008000800 */
[----:B------:R-:W-:Y:S05]  /*3710*/  @P0 BRA `(.L_x_31) ;  /* 0x0000000000180947 */ /* 0x000fea0003800000 */
[----:B------:R-:W2:Y:S04]  /*3720*/  LDG.E.64 R4, desc[UR38][R26.64] ;  /* 0x000000261a047981 */ /* 0x000ea8000c1e1b00 */
[----:B------:R-:W-:Y:S04]  /*3730*/  LDS R18, [R18+0x10] ;  /* 0x0000100012127984 */ /* 0x000fe80000000800 */
[----:B------:R-:W1:Y:S02]  /*3740*/  LDS R7, [UR7+0x1144] ;  /* 0x00114407ff077984 */ /* 0x000e640008000800 */
[----:B-1----:R-:W-:-:S04]  /*3750*/  IMAD.IADD R7, R18, 0x1, R7 ;  /* 0x0000000112077824 */ /* 0x002fc800078e0207 */
[----:B--2---:R-:W-:-:S05]  /*3760*/  IMAD.WIDE R4, R7, 0x4, R4 ;  /* 0x0000000407047825 */ /* 0x004fca00078e0204 */
[----:B------:R1:W-:Y:S02]  /*3770*/  ST.E desc[UR38][R4.64], R36 ;  /* 0x0000002404007985 */ /* 0x0003e4000c101926 */
.L_x_31:
[----:B------:R-:W-:Y:S05]  /*3780*/  BSYNC.RECONVERGENT B0 ;  /* 0x0000000000007941 */ /* 0x000fea0003800200 */
.L_x_30:
[----:B-1----:R-:W0:Y:S01]  /*3790*/  @!P1 LDS R4, [UR7+0x1144] ;  /* 0x00114407ff049984 */ /* 0x002e220008000800 */
[----:B------:R-:W-:-:S03]  /*37a0*/  @!P1 PRMT R10, R10, 0x7710, RZ ;  /* 0x000077100a0a9816 */ /* 0x000fc600000000ff */
[----:B------:R-:W-:Y:S04]  /*37b0*/  @!P1 STS.U8 [UR7+0x1142], R0 ;  /* 0x00114200ff009988 */ /* 0x000fe80008000007 */
[----:B------:R-:W-:Y:S01]  /*37c0*/  @!P1 STS.U16 [UR7+0x1140], R10 ;  /* 0x0011400aff009988 */ /* 0x000fe20008000407 */
[----:B0-----:R-:W-:-:S05]  /*37d0*/  @!P1 IMAD.IADD R3, R3, 0x1, R4 ;  /* 0x0000000103039824 */ /* 0x001fca00078e0204 */
[----:B------:R-:W-:Y:S01]  /*37e0*/  @!P1 STS [UR7+0x1144], R3 ;  /* 0x00114403ff009988 */ /* 0x000fe20008000807 */
[----:B------:R-:W-:Y:S06]  /*37f0*/  BAR.SYNC.DEFER_BLOCKING 0x0 ;  /* 0x0000000000007b1d */ /* 0x000fec0000010000 */
[----:B------:R-:W0:Y:S02]  /*3800*/  LDS R4, [UR7+0x1144] ;  /* 0x00114407ff047984 */ /* 0x000e240008000800 */
[----:B0-----:R-:W-:-:S04]  /*3810*/  ISETP.GE.AND P0, PT, R4, 0x101, PT ;  /* 0x000001010400780c */ /* 0x001fc80003f06270 */
[----:B------:R-:W-:-:S13]  /*3820*/  ISETP.NE.OR P0, PT, R16, RZ, !P0 ;  /* 0x000000ff1000720c */ /* 0x000fda0004705670 */
[----:B------:R-:W-:Y:S05]  /*3830*/  @P0 BRA `(.L_x_32) ;  /* 0x0000000000980947 */ /* 0x000fea0003800000 */
[----:B------:R-:W-:Y:S01]  /*3840*/  MOV R0, 0x148 ;  /* 0x0000014800007802 */ /* 0x000fe20000000f00 */
[----:B------:R-:W-:-:S03]  /*3850*/  VIADD R19, R19, 0x200 ;  /* 0x0000020013137836 */ /* 0x000fc60000000000 */
[----:B------:R0:W1:Y:S01]  /*3860*/  LDC.64 R6, c[0x4][R0] ;  /* 0x0100000000067b82 */ /* 0x0000620000000a00 */
[----:B------:R-:W-:-:S07]  /*3870*/  IMAD.WIDE R4, R19, 0x4, RZ ;  /* 0x0000000413047825 */ /* 0x000fce00078e02ff */
[----:B------:R-:W-:-:S07]  /*3880*/  LEPC R20, `(.L_x_33) ;  /* 0x000000001014794e */ /* 0x000fce0000000000 */
[----:B01----:R-:W-:Y:S05]  /*3890*/  CALL.ABS.NOINC R6 ;  /* 0x0000000006007343 */ /* 0x003fea0003c00000 */
.L_x_33:
[----:B------:R-:W0:Y:S01]  /*38a0*/  S2R R3, SR_CgaCtaId ;  /* 0x0000000000037919 */ /* 0x000e220000008800 */
[----:B------:R-:W-:Y:S01]  /*38b0*/  MOV R0, 0x400 ;  /* 0x0000040000007802 */ /* 0x000fe20000000f00 */
[----:B------:R-:W-:Y:S02]  /*38c0*/  IMAD.MOV.U32 R28, RZ, RZ, R4 ;  /* 0x000000ffff1c7224 */ /* 0x000fe400078e0004 */
[----:B------:R-:W-:Y:S01]  /*38d0*/  IMAD.MOV.U32 R29, RZ, RZ, R5 ;  /* 0x000000ffff1d7224 */ /* 0x000fe200078e0005 */
[----:B0-----:R-:W-:-:S05]  /*38e0*/  LEA R8, R3, R0, 0x18 ;  /* 0x0000000003087211 */ /* 0x001fca00078ec0ff */
[----:B------:R-:W0:Y:S02]  /*38f0*/  LDS R0, [R8+0x1144] ;  /* 0x0011440008007984 */ /* 0x000e240000000800 */
[----:B0-----:R-:W-:-:S13]  /*3900*/  ISETP.GE.AND P0, PT, R0, 0x1, PT ;  /* 0x000000010000780c */ /* 0x001fda0003f06270 */
[----:B------:R-:W-:Y:S05]  /*3910*/  @!P0 BRA `(.L_x_34) ;  /* 0x0000000000488947 */ /* 0x000fea0003800000 */
[----:B------:R-:W-:Y:S01]  /*3920*/  BSSY.RECONVERGENT B0, `(.L_x_34) ;  /* 0x0000011000007945 */ /* 0x000fe20003800200 */
[----:B------:R-:W-:Y:S02]  /*3930*/  IMAD.MOV.U32 R0, RZ, RZ, RZ ;  /* 0x000000ffff007224 */ /* 0x000fe400078e00ff */
[----:B------:R-:W-:Y:S02]  /*3940*/  IMAD.MOV.U32 R9, RZ, RZ, RZ ;  /* 0x000000ffff097224 */ /* 0x000fe400078e00ff */
[----:B------:R-:W-:-:S07]  /*3950*/  IMAD.MOV.U32 R11, RZ, RZ, RZ ;  /* 0x000000ffff0b7224 */ /* 0x000fce00078e00ff */
.L_x_35:
[----:B------:R-:W2:Y:S02]  /*3960*/  LDG.E.64 R4, desc[UR38][R26.64] ;  /* 0x000000261a047981 */ /* 0x000ea4000c1e1b00 */
[----:B--2---:R-:W-:-:S05]  /*3970*/  IADD3 R4, P0, PT, R4, R9, RZ ;  /* 0x0000000904047210 */ /* 0x004fca0007f1e0ff */
[----:B------:R-:W-:-:S06]  /*3980*/  IMAD.X R5, R5, 0x1, R11, P0 ;  /* 0x0000000105057824 */ /* 0x000fcc00000e060b */
[----:B------:R-:W2:Y:S01]  /*3990*/  LD.E R5, desc[UR38][R4.64] ;  /* 0x0000002604057980 */ /* 0x000ea2000c101900 */
[----:B------:R-:W-:Y:S01]  /*39a0*/  IADD3 R6, P0, PT, R28, R9, RZ ;  /* 0x000000091c067210 */ /* 0x000fe20007f1e0ff */
[----:B------:R-:W-:Y:S01]  /*39b0*/  VIADD R0, R0, 0x1 ;  /* 0x0000000100007836 */ /* 0x000fe20000000000 */
[----:B------:R-:W-:-:S03]  /*39c0*/  IADD3 R9, P1, PT, R9, 0x4, RZ ;  /* 0x0000000409097810 */ /* 0x000fc60007f3e0ff */
[--C-:B------:R-:W-:Y:S02]  /*39d0*/  IMAD.X R7, R29, 0x1, R11.reuse, P0 ;  /* 0x000000011d077824 */ /* 0x100fe400000e060b */
[----:B------:R-:W-:-:S03]  /*39e0*/  IMAD.X R11, RZ, RZ, R11, P1 ;  /* 0x000000ffff0b7224 */ /* 0x000fc600008e060b */
[----:B--2---:R-:W-:Y:S04]  /*39f0*/  ST.E desc[UR38][R6.64], R5 ;  /* 0x0000000506007985 */ /* 0x004fe8000c101926 */
[----:B------:R-:W0:Y:S02]  /*3a00*/  LDS R3, [R8+0x1144] ;  /* 0x0011440008037984 */ /* 0x000e240000000800 */
[----:B0-----:R-:W-:-:S13]  /*3a10*/  ISETP.GE.AND P0, PT, R0, R3, PT ;  /* 0x000000030000720c */ /* 0x001fda0003f06270 */
[----:B------:R-:W-:Y:S05]  /*3a20*/  @!P0 BRA `(.L_x_35) ;  /* 0xfffffffc00cc8947 */ /* 0x000fea000383ffff */
[----:B------:R-:W-:Y:S05]  /*3a30*/  BSYNC.RECONVERGENT B0 ;  /* 0x0000000000007941 */ /* 0x000fea0003800200 */
.L_x_34:
[----:B------:R0:W5:Y:S01]  /*3a40*/  LDG.E.64 R4, desc[UR38][R26.64] ;  /* 0x000000261a047981 */ /* 0x000162000c1e1b00 */
[----:B------:R-:W-:-:S04]  /*3a50*/  MOV R0, 0x140 ;  /* 0x0000014000007802 */ /* 0x000fc80000000f00 */
[----:B------:R0:W1:Y:S03]  /*3a60*/  LDC.64 R6, c[0x4][R0] ;  /* 0x0100000000067b82 */ /* 0x0000660000000a00 */
[----:B------:R-:W-:-:S07]  /*3a70*/  LEPC R20, `(.L_x_36) ;  /* 0x000000001014794e */ /* 0x000fce0000000000 */
[----:B01---5:R-:W-:Y:S05]  /*3a80*/  CALL.ABS.NOINC R6 ;  /* 0x0000000006007343 */ /* 0x023fea0003c00000 */
.L_x_36:
[----:B------:R0:W-:Y:S02]  /*3a90*/  STG.E.64 desc[UR38][R26.64], R28 ;  /* 0x0000001c1a007986 */ /* 0x0001e4000c101b26 */
.L_x_32:
[----:B------:R-:W-:Y:S01]  /*3aa0*/  ISETP.NE.AND P0, PT, R25, RZ, PT ;  /* 0x000000ff1900720c */ /* 0x000fe20003f05270 */
[----:B------:R-:W-:Y:S05]  /*3ab0*/  WARPSYNC.ALL ;  /* 0x0000000000007948 */ /* 0x000fea0003800000 */
[----:B------:R-:W-:Y:S07]  /*3ac0*/  BAR.SYNC.DEFER_BLOCKING 0x0 ;  /* 0x0000000000007b1d */ /* 0x000fee0000010000 */
[----:B------:R-:W-:Y:S05]  /*3ad0*/  @!P0 BRA `(.L_x_37) ;  /* 0xffffffc8004c8947 */ /* 0x000fea000383ffff */
.L_x_25:
[----:B------:R-:W-:Y:S01]  /*3ae0*/  VIADD R17, R17, 0xffffffff ;  /* 0xffffffff11117836 */ /* 0x000fe20000000000 */
[----:B------:R-:W-:Y:S01]  /*3af0*/  BSSY.RECONVERGENT B0, `(.L_x_38) ;  /* 0x0000019000007945 */ /* 0x000fe20003800200 */
[----:B------:R-:W-:-:S03]  /*3b00*/  ISETP.NE.AND P2, PT, R16, RZ, PT ;  /* 0x000000ff1000720c */ /* 0x000fc60003f45270 */
[----:B------:R-:W-:-:S13]  /*3b10*/  ISETP.NE.AND P0, PT, R36, R17, PT ;  /* 0x000000112400720c */ /* 0x000fda0003f05270 */
[----:B------:R-:W-:Y:S05]  /*3b20*/  @P0 BRA `(.L_x_39) ;  /* 0x0000000000540947 */ /* 0x000fea0003800000 */
[----:B------:R-:W1:Y:S01]  /*3b30*/  S2UR UR5, SR_CgaCtaId ;  /* 0x00000000000579c3 */ /* 0x000e620000008800 */
[----:B------:R-:W-:Y:S01]  /*3b40*/  UMOV UR4, 0x400 ;  /* 0x0000040000047882 */ /* 0x000fe20000000000 */
[----:B------:R-:W2:Y:S01]  /*3b50*/  S2R R0, SR_LANEID ;  /* 0x0000000000007919 */ /* 0x000ea20000000000 */
[----:B------:R-:W3:Y:S05]  /*3b60*/  LDCU UR6, c[0x0][0x3d0] ;  /* 0x00007a00ff0677ac */ /* 0x000eea0008000800 */
[----:B------:R-:W4:Y:S01]  /*3b70*/  LDC.64 R2, c[0x0][0x3c0] ;  /* 0x0000f000ff027b82 */ /* 0x000f220000000a00 */
[----:B---3--:R-:W-:Y:S01]  /*3b80*/  ISETP.NE.AND P0, PT, RZ, UR6, PT ;  /* 0x00000006ff007c0c */ /* 0x008fe2000bf05270 */
[----:B------:R-:W-:Y:S01]  /*3b90*/  VOTEU.ANY UR6, UPT, PT ;  /* 0x0000000000067886 */ /* 0x000fe200038e0100 */
[----:B-1----:R-:W-:Y:S01]  /*3ba0*/  ULEA UR7, UR5, UR4, 0x18 ;  /* 0x0000000405077291 */ /* 0x002fe2000f8ec0ff */
[----:B------:R-:W1:Y:S01]  /*3bb0*/  LDCU.64 UR4, c[0x0][0x3b0] ;  /* 0x00007600ff0477ac */ /* 0x000e620008000a00 */
[----:B------:R-:W-:-:S02]  /*3bc0*/  UFLO.U32 UR8, UR6 ;  /* 0x00000006000872bd */ /* 0x000fc400080e0000 */
[----:B------:R-:W-:-:S05]  /*3bd0*/  UPOPC UR6, UR6 ;  /* 0x00000006000672bf */ /* 0x000fca0008000000 */
[----:B------:R-:W3:Y:S01]  /*3be0*/  LDS R7, [UR7+0x1144] ;  /* 0x00114407ff077984 */ /* 0x000ee20008000800 */
[----:B--2---:R-:W-:Y:S01]  /*3bf0*/  ISETP.EQ.U32.AND P1, PT, R0, UR8, PT ;  /* 0x0000000800007c0c */ /* 0x004fe2000bf22070 */
[----:B-1----:R-:W-:-:S06]  /*3c00*/  UIMAD.WIDE UR4, UR40, 0x4, UR4 ;  /* 0x00000004280478a5 */ /* 0x002fcc000f8e0204 */
[----:B------:R-:W-:Y:S02]  /*3c10*/  IMAD.U32 R4, RZ, RZ, UR4 ;  /* 0x00000004ff047e24 */ /* 0x000fe4000f8e00ff */
[----:B------:R-:W-:Y:S02]  /*3c20*/  IMAD.U32 R5, RZ, RZ, UR5 ;  /* 0x00000005ff057e24 */ /* 0x000fe4000f8e00ff */
[----:B---3--:R-:W-:-:S04]  /*3c30*/  @P0 VIADD R7, R7, 0x1 ;  /* 0x0000000107070836 */ /* 0x008fc80000000000 */
[----:B------:R-:W-:Y:S01]  /*3c40*/  IMAD R9, R7, UR6, RZ ;  /* 0x0000000607097c24 */ /* 0x000fe2000f8e02ff */
[----:B------:R1:W-:Y:S04]  /*3c50*/  STG.E desc[UR38][R4.64], R7 ;  /* 0x0000000704007986 */ /* 0x0003e8000c101926 */
[----:B----4-:R1:W-:Y:S04]  /*3c60*/  @P1 REDG.E.ADD.STRONG.GPU desc[UR38][R2.64], R9 ;  /* 0x000000090200198e */ /* 0x0103e8000c12e126 */
[----:B------:R1:W-:Y:S02]  /*3c70*/  @P0 STS [UR7+0x1144], R7 ;  /* 0x00114407ff000988 */ /* 0x0003e40008000807 */
.L_x_39:
[----:B------:R-:W-:Y:S05]  /*3c80*/  BSYNC.RECONVERGENT B0 ;  /* 0x0000000000007941 */ /* 0x000fea0003800200 */
.L_x_38:
[----:B------:R-:W-:Y:S05]  /*3c90*/  @P2 BRA `(.L_x_40) ;  /* 0x00000000001c2947 */ /* 0x000fea0003800000 */
[----:B-1----:R-:W1:Y:S01]  /*3ca0*/  LDC.64 R2, c[0x0][0x3a0] ;  /* 0x0000e800ff027b82 */ /* 0x002e620000000a00 */
[----:B------:R-:W-:-:S05]  /*3cb0*/  IMAD.MOV.U32 R5, RZ, RZ, 0x7fffffff ;  /* 0x7fffffffff057424 */ /* 0x000fca00078e00ff */
[----:B-1----:R-:W2:Y:S02]  /*3cc0*/  ATOMG.E.INC.STRONG.GPU PT, R2, desc[UR38][R2.64], R5 ;  /* 0x80000005020279a8 */ /* 0x002ea400099ef126 */
[----:B------:R-:W1:Y:S01]  /*3cd0*/  S2UR UR5, SR_CgaCtaId ;  /* 0x00000000000579c3 */ /* 0x000e620000008800 */
[----:B------:R-:W-:Y:S02]  /*3ce0*/  UMOV UR4, 0x400 ;  /* 0x0000040000047882 */ /* 0x000fe40000000000 */
[----:B-1----:R-:W-:-:S09]  /*3cf0*/  ULEA UR4, UR5, UR4, 0x18 ;  /* 0x0000000405047291 */ /* 0x002fd2000f8ec0ff */
[----:B--2---:R2:W-:Y:S03]  /*3d00*/  STS [UR4+0x1148], R2 ;  /* 0x00114802ff007988 */ /* 0x0045e60008000804 */
.L_x_40:
[----:B------:R-:W-:Y:S05]  /*3d10*/  WARPSYNC.ALL ;  /* 0x0000000000007948 */ /* 0x000fea0003800000 */
[----:B------:R-:W3:Y:S08]  /*3d20*/  S2UR UR5, SR_CgaCtaId ;  /* 0x00000000000579c3 */ /* 0x000ef00000008800 */
[----:B------:R-:W-:Y:S06]  /*3d30*/  BAR.SYNC.DEFER_BLOCKING 0x0 ;  /* 0x0000000000007b1d */ /* 0x000fec0000010000 */
[----:B------:R-:W-:-:S02]  /*3d40*/  UMOV UR4, 0x400 ;  /* 0x0000040000047882 */ /* 0x000fc40000000000 */
[----:B---3--:R-:W-:-:S09]  /*3d50*/  ULEA UR4, UR5, UR4, 0x18 ;  /* 0x0000000405047291 */ /* 0x008fd2000f8ec0ff */
[----:B------:R-:W3:Y:S02]  /*3d60*/  LDS R0, [UR4+0x1148] ;  /* 0x00114804ff007984 */ /* 0x000ee40008000800 */
[----:B------:R-:W3:Y:S02]  /*3d70*/  LDCU UR4, c[0x0][0x3a8] ;  /* 0x00007500ff0477ac */ /* 0x000ee40008000800 */
[C---:B---3--:R-:W-:Y:S02]  /*3d80*/  ISETP.GE.AND P0, PT, R0.reuse, UR4, PT ;  /* 0x0000000400007c0c */ /* 0x048fe4000bf06270 */
[----:B------:R-:W-:-:S11]  /*3d90*/  R2UR UR40, R0 ;  /* 0x00000000002872ca */ /* 0x000fd600000e0000 */
[----:B------:R-:W-:Y:S05]  /*3da0*/  @!P0 BRA `(.L_x_41) ;  /* 0xffffffc000f48947 */ /* 0x000fea000383ffff */
[----:B------:R-:W-:Y:S05]  /*3db0*/  EXIT ;  /* 0x000000000000794d */ /* 0x000fea0003800000 */
.L_x_27:
[----:B------:R-:W-:Y:S01]  /*3dc0*/  IMAD.MOV.U32 R12, RZ, RZ, 0x1 ;  /* 0x00000001ff0c7424 */ /* 0x000fe200078e00ff */
[----:B------:R-:W-:Y:S01]  /*3dd0*/  ISETP.GE.AND P2, PT, R5, 0x1, PT ;  /* 0x000000010500780c */ /* 0x000fe20003f46270 */
[----:B------:R-:W-:Y:S02]  /*3de0*/  IMAD.MOV.U32 R11, RZ, RZ, RZ ;  /* 0x000000ffff0b7224 */ /* 0x000fe400078e00ff */
[----:B------:R-:W-:-:S10]  /*3df0*/  IMAD.MOV.U32 R15, RZ, RZ, -0x1 ;  /* 0xffffffffff0f7424 */ /* 0x000fd400078e00ff */
[----:B------:R-:W-:Y:S05]  /*3e00*/  WARPSYNC.COLLECTIVE R15, `(.L_x_42) ;  /* 0x000000000f087348 */ /* 0x000fea0003c00000 */
[----:B------:R0:W1:Y:S02]  /*3e10*/  SHFL.UP P6, R14, R13, R12, R11 ;  /* 0x0400000c0d0e7389 */ /* 0x00006400000c000b */
[----:B01----:R-:W-:Y:S05]  /*3e20*/  ENDCOLLECTIVE ;  /* 0x000000000000791b */ /* 0x003fea0003800000 */
.L_x_42:
[----:B------:R-:W-:-:S04]  /*3e30*/  SHF.R.U32.HI R43, RZ, 0x8, R14 ;  /* 0x00000008ff2b7819 */ /* 0x000fc8000001160e */
[----:B------:R-:W-:-:S05]  /*3e40*/  LOP3.LUT R43, R43, 0xff, RZ, 0xc0, !PT ;  /* 0x000000ff2b2b7812 */ /* 0x000fca00078ec0ff */
[C---:B------:R-:W-:Y:S01]  /*3e50*/  IMAD.IADD R45, R1.reuse, 0x1, R43 ;  /* 0x00000001012d7824 */ /* 0x040fe200078e022b */
[----:B------:R-:W-:Y:S02]  /*3e60*/  LOP3.LUT R43, R14, 0xff, RZ, 0xc0, !PT ;  /* 0x000000ff0e2b7812 */ /* 0x000fe400078ec0ff */
[----:B------:R-:W-:Y:S02]  /*3e70*/  SHF.R.U32.HI R14, RZ, 0x10, R14 ;  /* 0x00000010ff0e7819 */ /* 0x000fe4000001160e */
[----:B------:R-:W2:Y:S01]  /*3e80*/  @P2 LDL.U8 R7, [R45] ;  /* 0x000000002d072983 */ /* 0x000ea20000100000 */
[----:B------:R-:W-:Y:S01]  /*3e90*/  IMAD.IADD R43, R1, 0x1, R43 ;  /* 0x00000001012b7824 */ /* 0x000fe200078e022b */
[----:B------:R-:W-:-:S04]  /*3ea0*/  LOP3.LUT R14, R14, 0xff, RZ, 0xc0, !PT ;  /* 0x000000ff0e0e7812 */ /* 0x000fc800078ec0ff */
[----:B------:R-:W3:Y:S01]  /*3eb0*/  @P2 LDL.U8 R6, [R43] ;  /* 0x000000002b062983 */ /* 0x000ee20000100000 */
        /* <DEDUP_REMOVED lines=8> */
[----:B------:R0:W-:Y:S01]  /*3f40*/  STL [R1], R14 ;  /* 0x0000000e01007387 */ /* 0x0001e20000100800 */
[----:B------:R-:W-:-:S05]  /*3f50*/  LOP3.LUT R11, R11, 0xff0000, RZ, 0xc0, !PT ;  /* 0x00ff00000b0b7812 */ /* 0x000fca00078ec0ff */
[----:B------:R-:W-:Y:S01]  /*3f60*/  IMAD R12, R12, 0x100, R11 ;  /* 0x000001000c0c7824 */ /* 0x000fe200078e020b */
[----:B------:R-:W-:-:S05]  /*3f70*/  LOP3.LUT R11, R6, 0xff, RZ, 0xc0, !PT ;  /* 0x000000ff060b7812 */ /* 0x000fca00078ec0ff */
[----:B------:R-:W-:Y:S02]  /*3f80*/  IMAD.IADD R11, R11, 0x1, R12 ;  /* 0x000000010b0b7824 */ /* 0x000fe400078e020c */
[----:B------:R-:W-:Y:S02]  /*3f90*/  IMAD.MOV.U32 R12, RZ, RZ, 0x2 ;  /* 0x00000002ff0c7424 */ /* 0x000fe400078e00ff */
[----:B------:R-:W-:Y:S02]  /*3fa0*/  IMAD R13, R4, 0x1000000, R11 ;  /* 0x01000000040d7824 */ /* 0x000fe400078e020b */
[----:B0-----:R-:W-:-:S07]  /*3fb0*/  IMAD.MOV.U32 R11, RZ, RZ, RZ ;  /* 0x000000ffff0b7224 */ /* 0x001fce00078e00ff */
[----:B------:R-:W-:Y:S05]  /*3fc0*/  WARPSYNC.COLLECTIVE R15, `(.L_x_43) ;  /* 0x000000000f087348 */ /* 0x000fea0003c00000 */
[----:B------:R0:W1:Y:S02]  /*3fd0*/  SHFL.UP P6, R14, R13, R12, R11 ;  /* 0x0400000c0d0e7389 */ /* 0x00006400000c000b */
[----:B01----:R-:W-:Y:S05]  /*3fe0*/  ENDCOLLECTIVE ;  /* 0x000000000000791b */ /* 0x003fea0003800000 */
.L_x_43:
        /* <DEDUP_REMOVED lines=28> */
.L_x_44:
        /* <DEDUP_REMOVED lines=28> */
.L_x_45:
        /* <DEDUP_REMOVED lines=28> */
.L_x_46:
        /* <DEDUP_REMOVED lines=8> */
[----:B------:R-:W2:Y:S01]  /*45b0*/  @P2 LDL.U8 R6, [R43] ;  /* 0x000000002b062983 */ /* 0x000ea20000100000 */
[----:B------:R-:W-:-:S05]  /*45c0*/  IMAD.IADD R11, R1, 0x1, R14 ;  /* 0x00000001010b7824 */ /* 0x000fca00078e020e */
[----:B------:R-:W3:Y:S01]  /*45d0*/  @P2 LDL.U8 R27, [R11] ;  /* 0x000000000b1b2983 */ /* 0x000ee20000100000 */
[----:B--2---:R-:W-:Y:S02]  /*45e0*/  PRMT R12, R7, 0x7604, R6 ;  /* 0x00007604070c7816 */ /* 0x004fe40000000006 */
[----:B------:R-:W-:-:S03]  /*45f0*/  LOP3.LUT R14, R6, 0xff, RZ, 0xc0, !PT ;  /* 0x000000ff060e7812 */ /* 0x000fc600078ec0ff */
[----:B------:R-:W-:Y:S01]  /*4600*/  STL.U16 [R1+0x4], R12 ;  /* 0x0000040c01007387 */ /* 0x000fe20000100400 */
[----:B---3--:R-:W-:Y:S01]  /*4610*/  IMAD.U32 R6, R27, 0x10000, RZ ;  /* 0x000100001b067824 */ /* 0x008fe200078e00ff */
[----:B------:R-:W-:Y:S02]  /*4620*/  PRMT R7, R7, 0x7604, R14 ;  /* 0x0000760407077816 */ /* 0x000fe4000000000e */
[----:B------:R-:W-:Y:S01]  /*4630*/  LOP3.LUT R14, R31, 0xff, RZ, 0xc0, !PT ;  /* 0x000000ff1f0e7812 */ /* 0x000fe200078ec0ff */
[----:B------:R0:W-:Y:S01]  /*4640*/  STL.U8 [R1+0x6], R27 ;  /* 0x0000061b01007387 */ /* 0x0001e20000100000 */
[----:B------:R-:W-:-:S03]  /*4650*/  LOP3.LUT R6, R6, 0xff0000, RZ, 0xc0, !PT ;  /* 0x00ff000006067812 */ /* 0x000fc600078ec0ff */
[----:B------:R-:W-:Y:S02]  /*4660*/  IMAD.IADD R14, R1, 0x1, R14 ;  /* 0x00000001010e7824 */ /* 0x000fe400078e020e */
[----:B------:R-:W-:Y:S01]  /*4670*/  IMAD.IADD R7, R6, 0x1, R7 ;  /* 0x0000000106077824 */ /* 0x000fe200078e0207 */
[----:B------:R-:W-:-:S03]  /*4680*/  LOP3.LUT R6, R29, 0xff, RZ, 0xc0, !PT ;  /* 0x000000ff1d067812 */ /* 0x000fc600078ec0ff */
[----:B------:R-:W2:Y:S02]  /*4690*/  LDL.U8 R14, [R14+0x4] ;  /* 0x000004000e0e7983 */ /* 0x000ea40000100000 */
[----:B------:R-:W-:Y:S01]  /*46a0*/  IMAD.IADD R11, R1, 0x1, R6 ;  /* 0x00000001010b7824 */ /* 0x000fe200078e0206 */
[----:B------:R-:W-:-:S05]  /*46b0*/  LOP3.LUT R6, R9, 0xff, RZ, 0xc0, !PT ;  /* 0x000000ff09067812 */ /* 0x000fca00078ec0ff */
[----:B0-----:R-:W-:Y:S01]  /*46c0*/  IMAD.IADD R27, R1, 0x1, R6 ;  /* 0x00000001011b7824 */ /* 0x001fe200078e0206 */
[----:B------:R-:W2:Y:S05]  /*46d0*/  LDL.U8 R11, [R11+0x4] ;  /* 0x000004000b0b7983 */ /* 0x000eaa0000100000 */
[----:B------:R-:W3:Y:S01]  /*46e0*/  LDL.U8 R27, [R27+0x4] ;  /* 0x000004001b1b7983 */ /* 0x000ee20000100000 */
[----:B------:R-:W-:Y:S02]  /*46f0*/  IMAD R13, R4, 0x1000000, R7 ;  /* 0x01000000040d7824 */ /* 0x000fe400078e0207 */
[----:B--2---:R-:W-:-:S04]  /*4700*/  IMAD R12, R14, 0x100, R11 ;  /* 0x000001000e0c7824 */ /* 0x004fc800078e020b */
[----:B---3--:R-:W-:Y:S02]  /*4710*/  IMAD R15, R27, 0x10000, R12 ;  /* 0x000100001b0f7824 */ /* 0x008fe400078e020c */
[----:B------:R-:W-:Y:S02]  /*4720*/  IMAD.MOV.U32 R12, RZ, RZ, 0x1f ;  /* 0x0000001fff0c7424 */ /* 0x000fe400078e00ff */
[----:B------:R-:W-:Y:S02]  /*4730*/  IMAD R6, R4, 0x1000000, R15 ;  /* 0x0100000004067824 */ /* 0x000fe400078e020f */
[----:B------:R-:W-:Y:S02]  /*4740*/  IMAD.MOV.U32 R11, RZ, RZ, 0x1f ;  /* 0x0000001fff0b7424 */ /* 0x000fe400078e00ff */
[----:B------:R-:W-:-:S07]  /*4750*/  IMAD.MOV.U32 R15, RZ, RZ, -0x1 ;  /* 0xffffffffff0f7424 */ /* 0x000fce00078e00ff */
[----:B------:R-:W-:Y:S05]  /*4760*/  WARPSYNC.COLLECTIVE R15, `(.L_x_47) ;  /* 0x000000000f087348 */ /* 0x000fea0003c00000 */
[----:B------:R0:W1:Y:S02]  /*4770*/  SHFL.IDX P6, R14, R13, R12, R11 ;  /* 0x0000000c0d0e7389 */ /* 0x00006400000c000b */
[----:B01----:R-:W-:Y:S05]  /*4780*/  ENDCOLLECTIVE ;  /* 0x000000000000791b */ /* 0x003fea0003800000 */
.L_x_47:
[----:B------:R-:W-:Y:S02]  /*4790*/  IMAD.MOV.U32 R13, RZ, RZ, R6 ;  /* 0x000000ffff0d7224 */ /* 0x000fe400078e0006 */
[----:B------:R-:W-:Y:S02]  /*47a0*/  IMAD.MOV.U32 R12, RZ, RZ, 0x1 ;  /* 0x00000001ff0c7424 */ /* 0x000fe400078e00ff */
[----:B------:R-:W-:Y:S02]  /*47b0*/  IMAD.MOV.U32 R11, RZ, RZ, RZ ;  /* 0x000000ffff0b7224 */ /* 0x000fe400078e00ff */
[----:B------:R-:W-:-:S07]  /*47c0*/  IMAD.MOV.U32 R4, RZ, RZ, R14 ;  /* 0x000000ffff047224 */ /* 0x000fce00078e000e */
[----:B------:R-:W-:Y:S05]  /*47d0*/  WARPSYNC.COLLECTIVE R15, `(.L_x_48) ;  /* 0x000000000f087348 */ /* 0x000fea0003c00000 */
[----:B------:R0:W1:Y:S02]  /*47e0*/  SHFL.UP P6, R14, R13, R12, R11 ;  /* 0x0400000c0d0e7389 */ /* 0x00006400000c000b */
[----:B01----:R-:W-:Y:S05]  /*47f0*/  ENDCOLLECTIVE ;  /* 0x000000000000791b */ /* 0x003fea0003800000 */
.L_x_48:
[----:B------:R-:W-:Y:S05]  /*4800*/  BRA `(.L_x_49) ;  /* 0xffffffd400607947 */ /* 0x000fea000383ffff */
.L_x_29:
[----:B------:R-:W-:Y:S02]  /*4810*/  IMAD.MOV.U32 R13, RZ, RZ, R4 ;  /* 0x000000ffff0d7224 */ /* 0x000fe400078e0004 */
[----:B------:R-:W-:Y:S02]  /*4820*/  IMAD.MOV.U32 R12, RZ, RZ, 0x1 ;  /* 0x00000001ff0c7424 */ /* 0x000fe400078e00ff */
[----:B------:R-:W-:Y:S02]  /*4830*/  IMAD.MOV.U32 R11, RZ, RZ, RZ ;  /* 0x000000ffff0b7224 */ /* 0x000fe400078e00ff */
[----:B------:R-:W-:-:S07]  /*4840*/  IMAD.MOV.U32 R15, RZ, RZ, -0x1 ;  /* 0xffffffffff0f7424 */ /* 0x000fce00078e00ff */
[----:B------:R-:W-:Y:S05]  /*4850*/  WARPSYNC.COLLECTIVE R15, `(.L_x_50) ;  /* 0x000000000f087348 */ /* 0x000fea0003c00000 */
[----:B------:R0:W1:Y:S02]  /*4860*/  SHFL.UP P6, R14, R13, R12, R11 ;  /* 0x0400000c0d0e7389 */ /* 0x00006400000c000b */
[----:B01----:R-:W-:Y:S05]  /*4870*/  ENDCOLLECTIVE ;  /* 0x000000000000791b */ /* 0x003fea0003800000 */
.L_x_50:
[----:B------:R-:W-:Y:S01]  /*4880*/  IMAD.MOV.U32 R12, RZ, RZ, 0x2 ;  /* 0x00000002ff0c7424 */ /* 0x000fe200078e00ff */
[----:B------:R-:W-:Y:S01]  /*4890*/  PLOP3.LUT P0, PT, P6, PT, PT, 0x80, 0x8 ;  /* 0x000000000008781c */ /* 0x000fe2000370f070 */
[----:B------:R-:W-:-:S12]  /*48a0*/  IMAD.MOV.U32 R5, RZ, RZ, R14 ;  /* 0x000000ffff057224 */ /* 0x000fd800078e000e */
[----:B------:R-:W-:-:S04]  /*48b0*/  @P0 IMAD.IADD R5, R4, 0x1, R5 ;  /* 0x0000000104050824 */ /* 0x000fc800078e0205 */
[----:B------:R-:W-:-:S07]  /*48c0*/  IMAD.MOV.U32 R13, RZ, RZ, R5 ;  /* 0x000000ffff0d7224 */ /* 0x000fce00078e0005 */
[----:B------:R-:W-:Y:S05]  /*48d0*/  WARPSYNC.COLLECTIVE R15, `(.L_x_51) ;  /* 0x000000000f087348 */ /* 0x000fea0003c00000 */
[----:B------:R0:W1:Y:S02]  /*48e0*/  SHFL.UP P6, R14, R13, R12, R11 ;  /* 0x0400000c0d0e7389 */ /* 0x00006400000c000b */
[----:B01----:R-:W-:Y:S05]  /*48f0*/  ENDCOLLECTIVE ;  /* 0x000000000000791b */ /* 0x003fea0003800000 */
.L_x_51:
        /* <DEDUP_REMOVED lines=8> */
.L_x_52:
        /* <DEDUP_REMOVED lines=8> */
.L_x_53:
        /* <DEDUP_REMOVED lines=8> */
.L_x_54:
[----:B------:R-:W-:Y:S02]  /*4a80*/  IMAD.MOV.U32 R12, RZ, RZ, 0x1f ;  /* 0x0000001fff0c7424 */ /* 0x000fe400078e00ff */
[----:B------:R-:W-:Y:S01]  /*4a90*/  IMAD.MOV.U32 R11, RZ, RZ, 0x1f ;  /* 0x0000001fff0b7424 */ /* 0x000fe200078e00ff */
[----:B------:R-:W-:Y:S01]  /*4aa0*/  PLOP3.LUT P0, PT, P6, PT, PT, 0x80, 0x8 ;  /* 0x000000000008781c */ /* 0x000fe2000370f070 */
[----:B------:R-:W-:-:S12]  /*4ab0*/  IMAD.MOV.U32 R9, RZ, RZ, R14 ;  /* 0x000000ffff097224 */ /* 0x000fd800078e000e */
[----:B------:R-:W-:-:S04]  /*4ac0*/  @P0 IMAD.IADD R9, R8, 0x1, R9 ;  /* 0x0000000108090824 */ /* 0x000fc800078e0209 */
[----:B------:R-:W-:-:S07]  /*4ad0*/  IMAD.MOV.U32 R13, RZ, RZ, R9 ;  /* 0x000000ffff0d7224 */ /* 0x000fce00078e0009 */
[----:B------:R-:W-:Y:S05]  /*4ae0*/  WARPSYNC.COLLECTIVE R15, `(.L_x_55) ;  /* 0x000000000f087348 */ /* 0x000fea0003c00000 */
[----:B------:R0:W1:Y:S02]  /*4af0*/  SHFL.IDX P6, R14, R13, R12, R11 ;  /* 0x0000000c0d0e7389 */ /* 0x00006400000c000b */
[----:B01----:R-:W-:Y:S05]  /*4b00*/  ENDCOLLECTIVE ;  /* 0x000000000000791b */ /* 0x003fea0003800000 */
.L_x_55:
[----:B------:R-:W-:Y:S05]  /*4b10*/  BRA `(.L_x_56) ;  /* 0xffffffe800507947 */ /* 0x000fea000383ffff */
.L_x_57:
        /* <DEDUP_REMOVED lines=14> */
.L_x_76:


//--------------------- .text._Z21remove_empty_elementsPPiS_iS_S_S_S_S_i --------------------------
	.section	.text._Z21remove_empty_elementsPPiS_iS_S_S_S_S_i,"ax",@progbits
	.align	128
        .global         _Z21remove_empty_elementsPPiS_iS_S_S_S_S_i
        .type           _Z21remove_empty_elementsPPiS_iS_S_S_S_S_i,@function
        .size           _Z21remove_empty_elementsPPiS_iS_S_S_S_S_i,(.L_x_77 - _Z21remove_empty_elementsPPiS_iS_S_S_S_S_i)
        .other          _Z21remove_empty_elementsPPiS_iS_S_S_S_S_i,@"STO_CUDA_ENTRY STV_DEFAULT"
_Z21remove_empty_elementsPPiS_iS_S_S_S_S_i:
.text._Z21remove_empty_elementsPPiS_iS_S_S_S_S_i:
[----:B------:R-:W0:Y:S01]  /*0000*/  LDC R1, c[0x0][0x37c] ;  /* 0x0000df00ff017b82 */ /* 0x000e220000000800 */
[----:B------:R-:W1:Y:S01]  /*0010*/  S2R R18, SR_TID.X ;  /* 0x0000000000127919 */ /* 0x000e620000002100 */
[----:B------:R-:W2:Y:S01]  /*0020*/  LDCU.64 UR36, c[0x0][0x358] ;  /* 0x00006b00ff2477ac */ /* 0x000ea20008000a00 */
[----:B------:R-:W-:Y:S01]  /*0030*/  BSSY.RECONVERGENT B0, `(.L_x_58) ;  /* 0x000000a000007945 */ /* 0x000fe20003800200 */
[----:B-1----:R-:W-:-:S13]  /*0040*/  ISETP.NE.AND P0, PT, R18, RZ, PT ;  /* 0x000000ff1200720c */ /* 0x002fda0003f05270 */
[----:B--2---:R-:W-:Y:S05]  /*0050*/  @P0 BRA `(.L_x_59) ;  /* 0x00000000001c0947 */ /* 0x004fea0003800000 */
[----:B------:R-:W1:Y:S01]  /*0060*/  LDC.64 R2, c[0x0][0x398] ;  /* 0x0000e600ff027b82 */ /* 0x000e620000000a00 */
[----:B------:R-:W-:-:S05]  /*0070*/  IMAD.MOV.U32 R5, RZ, RZ, 0x7fffffff ;  /* 0x7fffffffff057424 */ /* 0x000fca00078e00ff */
[----:B-1----:R-:W2:Y:S02]  /*0080*/  ATOMG.E.INC.STRONG.GPU PT, R2, desc[UR36][R2.64], R5 ;  /* 0x80000005020279a8 */ /* 0x002ea400099ef124 */
[----:B------:R-:W1:Y:S01]  /*0090*/  S2UR UR5, SR_CgaCtaId ;  /* 0x00000000000579c3 */ /* 0x000e620000008800 */
[----:B------:R-:W-:Y:S02]  /*00a0*/  UMOV UR4, 0x400 ;  /* 0x0000040000047882 */ /* 0x000fe40000000000 */
[----:B-1----:R-:W-:-:S09]  /*00b0*/  ULEA UR4, UR5, UR4, 0x18 ;  /* 0x0000000405047291 */ /* 0x002fd2000f8ec0ff */
[----:B--2---:R1:W-:Y:S03]  /*00c0*/  STS [UR4], R2 ;  /* 0x00000002ff007988 */ /* 0x0043e60008000804 */
.L_x_59:
[----:B------:R-:W-:Y:S05]  /*00d0*/  BSYNC.RECONVERGENT B0 ;  /* 0x0000000000007941 */ /* 0x000fea0003800200 */
.L_x_58:
[----:B------:R-:W2:Y:S08]  /*00e0*/  S2UR UR5, SR_CgaCtaId ;  /* 0x00000000000579c3 */ /* 0x000eb00000008800 */
[----:B------:R-:W-:Y:S06]  /*00f0*/  BAR.SYNC.DEFER_BLOCKING 0x0 ;  /* 0x0000000000007b1d */ /* 0x000fec0000010000 */
[----:B------:R-:W-:-:S02]  /*0100*/  UMOV UR4, 0x400 ;  /* 0x0000040000047882 */ /* 0x000fc40000000000 */
[----:B--2---:R-:W-:-:S09]  /*0110*/  ULEA UR4, UR5, UR4, 0x18 ;  /* 0x0000000405047291 */ /* 0x004fd2000f8ec0ff */
[----:B------:R-:W2:Y:S02]  /*0120*/  LDS R0, [UR4] ;  /* 0x00000004ff007984 */ /* 0x000ea40008000800 */
[----:B------:R-:W2:Y:S02]  /*0130*/  LDCU UR4, c[0x0][0x390] ;  /* 0x00007200ff0477ac */ /* 0x000ea40008000800 */
[----:B--2---:R-:W-:-:S13]  /*0140*/  ISETP.GE.AND P0, PT, R0, UR4, PT ;  /* 0x0000000400007c0c */ /* 0x004fda000bf06270 */
[----:B------:R-:W-:Y:S05]  /*0150*/  @P0 EXIT ;  /* 0x000000000000094d */ /* 0x000fea0003800000 */
[----:B------:R-:W-:-:S07]  /*0160*/  IMAD.WIDE.U32 R16, R18, 0x4, RZ ;  /* 0x0000000412107825 */ /* 0x000fce00078e00ff */
.L_x_68:
[----:B------:R-:W-:Y:S01]  /*0170*/  ISETP.NE.AND P0, PT, R18, RZ, PT ;  /* 0x000000ff1200720c */ /* 0x000fe20003f05270 */
[----:B--2---:R-:W2:Y:S08]  /*0180*/  LDC.64 R4, c[0x0][0x388] ;  /* 0x0000e200ff047b82 */ /* 0x004eb00000000a00 */
[----:B-1----:R-:W1:Y:S08]  /*0190*/  LDC.64 R2, c[0x0][0x380] ;  /* 0x0000e000ff027b82 */ /* 0x002e700000000a00 */
[----:B----4-:R-:W3:Y:S01]  /*01a0*/  @!P0 LDC.64 R6, c[0x0][0x3a8] ;  /* 0x0000ea00ff068b82 */ /* 0x010ee20000000a00 */
[----:B--2---:R-:W-:-:S06]  /*01b0*/  IMAD.WIDE R4, R0, 0x4, R4 ;  /* 0x0000000400047825 */ /* 0x004fcc00078e0204 */
[----:B------:R-:W2:Y:S01]  /*01c0*/  LDG.E R5, desc[UR36][R4.64] ;  /* 0x0000002404057981 */ /* 0x000ea2000c1e1900 */
[----:B---3--:R-:W-:-:S06]  /*01d0*/  @!P0 IMAD.WIDE R6, R0, 0x4, R6 ;  /* 0x0000000400068825 */ /* 0x008fcc00078e0206 */
[----:B------:R-:W3:Y:S01]  /*01e0*/  @!P0 LDG.E R6, desc[UR36][R6.64] ;  /* 0x0000002406068981 */ /* 0x000ee2000c1e1900 */
[----:B------:R-:W4:Y:S01]  /*01f0*/  @!P0 S2R R9, SR_CgaCtaId ;  /* 0x0000000000098919 */ /* 0x000f220000008800 */
[----:B------:R-:W-:Y:S01]  /*0200*/  @!P0 MOV R8, 0x400 ;  /* 0x0000040000088802 */ /* 0x000fe20000000f00 */
[----:B------:R-:W-:Y:S01]  /*0210*/  BSSY.RECONVERGENT B0, `(.L_x_60) ;  /* 0x0000031000007945 */ /* 0x000fe20003800200 */
[----:B-1----:R-:W-:Y:S02]  /*0220*/  IMAD.WIDE R2, R0, 0x8, R2 ;  /* 0x0000000800027825 */ /* 0x002fe400078e0202 */
[----:B----4-:R-:W-:Y:S02]  /*0230*/  @!P0 LEA R9, R9, R8, 0x18 ;  /* 0x0000000809098211 */ /* 0x010fe400078ec0ff */
[----:B--2---:R-:W-:-:S03]  /*0240*/  ISETP.GE.AND P1, PT, R18, R5, PT ;  /* 0x000000051200720c */ /* 0x004fc60003f26270 */
[----:B---3--:R1:W-:Y:S01]  /*0250*/  @!P0 STS [R9+0x4], R6 ;  /* 0x0000040609008388 */ /* 0x0083e20000000800 */
[----:B------:R-:W-:Y:S09]  /*0260*/  BAR.SYNC.DEFER_BLOCKING 0x0 ;  /* 0x0000000000007b1d */ /* 0x000ff20000010000 */
[----:B------:R-:W-:Y:S05]  /*0270*/  @P1 BRA `(.L_x_61) ;  /* 0x0000000000a81947 */ /* 0x000fea0003800000 */
[----:B------:R-:W2:Y:S01]  /*0280*/  S2UR UR5, SR_CgaCtaId ;  /* 0x00000000000579c3 */ /* 0x000ea20000008800 */
[----:B------:R-:W-:Y:S02]  /*0290*/  UMOV UR4, 0x400 ;  /* 0x0000040000047882 */ /* 0x000fe40000000000 */
[----:B--2---:R-:W-:-:S09]  /*02a0*/  ULEA UR4, UR5, UR4, 0x18 ;  /* 0x0000000405047291 */ /* 0x004fd2000f8ec0ff */
[----:B------:R-:W2:Y:S02]  /*02b0*/  LDS R13, [UR4+0x4] ;  /* 0x00000404ff0d7984 */ /* 0x000ea40008000800 */
[----:B------:R-:W3:Y:S02]  /*02c0*/  LDCU UR4, c[0x0][0x3c0] ;  /* 0x00007800ff0477ac */ /* 0x000ee40008000800 */
[----:B---3--:R-:W-:-:S09]  /*02d0*/  UISETP.NE.AND UP0, UPT, UR4, URZ, UPT ;  /* 0x000000ff0400728c */ /* 0x008fd2000bf05270 */
[----:B------:R-:W-:Y:S05]  /*02e0*/  BRA.U !UP0, `(.L_x_62) ;  /* 0x0000000108607547 */ /* 0x000fea000b800000 */
[----:B-1----:R-:W1:Y:S01]  /*02f0*/  LDC.64 R8, c[0x0][0x3b0] ;  /* 0x0000ec00ff087b82 */ /* 0x002e620000000a00 */
[----:B--2---:R-:W-:Y:S01]  /*0300*/  IMAD.IADD R19, R13, 0x1, R18 ;  /* 0x000000010d137824 */ /* 0x004fe200078e0212 */
[----:B------:R-:W-:Y:S01]  /*0310*/  MOV R25, R16 ;  /* 0x0000001000197202 */ /* 0x000fe20000000f00 */
[----:B------:R-:W-:Y:S01]  /*0320*/  IMAD.MOV.U32 R27, RZ, RZ, R17 ;  /* 0x000000ffff1b7224 */ /* 0x000fe200078e0011 */
[----:B------:R-:W-:Y:S01]  /*0330*/  MOV R4, R18 ;  /* 0x0000001200047202 */ /* 0x000fe20000000f00 */
[----:B------:R-:W-:-:S03]  /*0340*/  VIADD R21, R19, 0x1 ;  /* 0x0000000113157836 */ /* 0x000fc60000000000 */
[----:B------:R-:W2:Y:S04]  /*0350*/  LDC.64 R6, c[0x0][0x3b8] ;  /* 0x0000ee00ff067b82 */ /* 0x000ea80000000a00 */
.L_x_63:
[----:B--23--:R-:W-:-:S05]  /*0360*/  IMAD.WIDE R12, R19, 0x4, R6 ;  /* 0x00000004130c7825 */ /* 0x00cfca00078e0206 */
[----:B------:R3:W-:Y:S04]  /*0370*/  STG.E desc[UR36][R12.64], R0 ;  /* 0x000000000c007986 */ /* 0x0007e8000c101924 */
[----:B------:R-:W2:Y:S02]  /*0380*/  LDG.E.64 R10, desc[UR36][R2.64] ;  /* 0x00000024020a7981 */ /* 0x000ea4000c1e1b00 */
[----:B--2---:R-:W-:-:S04]  /*0390*/  IADD3 R14, P1, PT, R10, R25, RZ ;  /* 0x000000190a0e7210 */ /* 0x004fc80007f3e0ff */
[----:B------:R-:W-:-:S05]  /*03a0*/  IADD3.X R15, PT, PT, R11, R27, RZ, P1, !PT ;  /* 0x0000001b0b0f7210 */ /* 0x000fca0000ffe4ff */
[----:B------:R-:W2:Y:S01]  /*03b0*/  LD.E R14, desc[UR36][R14.64] ;  /* 0x000000240e0e7980 */ /* 0x000ea2000c101900 */
[----:B-1----:R-:W-:Y:S01]  /*03c0*/  IMAD.WIDE R10, R21, 0x4, R8 ;  /* 0x00000004150a7825 */ /* 0x002fe200078e0208 */
[----:B------:R-:W-:Y:S02]  /*03d0*/  IADD3 R4, PT, PT, R4, 0x200, RZ ;  /* 0x0000020004047810 */ /* 0x000fe40007ffe0ff */
[----:B------:R-:W-:Y:S01]  /*03e0*/  IADD3 R25, P2, PT, R25, 0x800, RZ ;  /* 0x0000080019197810 */ /* 0x000fe20007f5e0ff */
[----:B------:R-:W-:Y:S01]  /*03f0*/  VIADD R21, R21, 0x200 ;  /* 0x0000020015157836 */ /* 0x000fe20000000000 */
[----:B------:R-:W-:Y:S02]  /*0400*/  ISETP.GE.AND P1, PT, R4, R5, PT ;  /* 0x000000050400720c */ /* 0x000fe40003f26270 */
[----:B------:R-:W-:Y:S01]  /*0410*/  IADD3 R19, PT, PT, R19, 0x200, RZ ;  /* 0x0000020013137810 */ /* 0x000fe20007ffe0ff */
[----:B------:R-:W-:Y:S02]  /*0420*/  IMAD.X R27, RZ, RZ, R27, P2 ;  /* 0x000000ffff1b7224 */ /* 0x000fe400010e061b */
[----:B--2---:R-:W-:-:S05]  /*0430*/  VIADD R23, R14, 0x2 ;  /* 0x000000020e177836 */ /* 0x004fca0000000000 */
[----:B------:R3:W-:Y:S03]  /*0440*/  STG.E desc[UR36][R10.64], R23 ;  /* 0x000000170a007986 */ /* 0x0007e6000c101924 */
[----:B------:R-:W-:Y:S05]  /*0450*/  @!P1 BRA `(.L_x_63) ;  /* 0xfffffffc00c09947 */ /* 0x000fea000383ffff */
[----:B------:R-:W-:Y:S05]  /*0460*/  BRA `(.L_x_61) ;  /* 0x00000000002c7947 */ /* 0x000fea0003800000 */
.L_x_62:
[----:B------:R-:W3:Y:S01]  /*0470*/  LDC.64 R10, c[0x0][0x3b0] ;  /* 0x0000ec00ff0a7b82 */ /* 0x000ee20000000a00 */
[----:B------:R-:W-:-:S07]  /*0480*/  MOV R4, R18 ;  /* 0x0000001200047202 */ /* 0x000fce0000000f00 */
.L_x_64:
[----:B-1--4-:R-:W4:Y:S01]  /*0490*/  LDG.E.64 R6, desc[UR36][R2.64] ;  /* 0x0000002402067981 */ /* 0x012f22000c1e1b00 */
[----:B--2---:R-:W-:Y:S02]  /*04a0*/  IMAD.IADD R9, R13, 0x1, R4 ;  /* 0x000000010d097824 */ /* 0x004fe400078e0204 */
[----:B----4-:R-:W-:-:S06]  /*04b0*/  IMAD.WIDE.U32 R6, R4, 0x4, R6 ;  /* 0x0000000404067825 */ /* 0x010fcc00078e0006 */
[----:B------:R-:W2:Y:S01]  /*04c0*/  LD.E R7, desc[UR36][R6.64] ;  /* 0x0000002406077980 */ /* 0x000ea2000c101900 */
[----:B---3--:R-:W-:Y:S01]  /*04d0*/  IMAD.WIDE R8, R9, 0x4, R10 ;  /* 0x0000000409087825 */ /* 0x008fe200078e020a */
[----:B------:R-:W-:-:S04]  /*04e0*/  IADD3 R4, PT, PT, R4, 0x200, RZ ;  /* 0x0000020004047810 */ /* 0x000fc80007ffe0ff */
[----:B------:R-:W-:Y:S01]  /*04f0*/  ISETP.GE.AND P1, PT, R4, R5, PT ;  /* 0x000000050400720c */ /* 0x000fe20003f26270 */
[----:B--2---:R4:W-:-:S12]  /*0500*/  STG.E desc[UR36][R8.64], R7 ;  /* 0x0000000708007986 */ /* 0x0049d8000c101924 */
[----:B------:R-:W-:Y:S05]  /*0510*/  @!P1 BRA `(.L_x_64) ;  /* 0xfffffffc00dc9947 */ /* 0x000fea000383ffff */
.L_x_61:
[----:B------:R-:W-:Y:S05]  /*0520*/  BSYNC.RECONVERGENT B0 ;  /* 0x0000000000007941 */ /* 0x000fea0003800200 */
.L_x_60:
[----:B------:R-:W-:Y:S05]  /*0530*/  @P0 BRA `(.L_x_65) ;  /* 0x0000000000640947 */ /* 0x000fea0003800000 */
[----:B------:R-:W2:Y:S02]  /*0540*/  LDCU UR4, c[0x0][0x3c0] ;  /* 0x00007800ff0477ac */ /* 0x000ea40008000800 */
[----:B--2---:R-:W-:-:S09]  /*0550*/  UISETP.NE.AND UP0, UPT, UR4, URZ, UPT ;  /* 0x000000ff0400728c */ /* 0x004fd2000bf05270 */
[----:B------:R-:W-:Y:S05]  /*0560*/  BRA.U !UP0, `(.L_x_66) ;  /* 0x0000000108287547 */ /* 0x000fea000b800000 */
[----:B------:R-:W2:Y:S01]  /*0570*/  S2UR UR5, SR_CgaCtaId ;  /* 0x00000000000579c3 */ /* 0x000ea20000008800 */
[----:B------:R-:W-:-:S07]  /*0580*/  UMOV UR4, 0x400 ;  /* 0x0000040000047882 */ /* 0x000fce0000000000 */
[----:B------:R-:W5:Y:S08]  /*0590*/  LDC.64 R4, c[0x0][0x3b0] ;  /* 0x0000ec00ff047b82 */ /* 0x000f700000000a00 */
[----:B-1--4-:R-:W1:Y:S01]  /*05a0*/  LDC.64 R6, c[0x0][0x3b8] ;  /* 0x0000ee00ff067b82 */ /* 0x012e620000000a00 */
[----:B--2---:R-:W-:-:S09]  /*05b0*/  ULEA UR4, UR5, UR4, 0x18 ;  /* 0x0000000405047291 */ /* 0x004fd2000f8ec0ff */
[----:B------:R-:W5:Y:S02]  /*05c0*/  LDS R9, [UR4+0x4] ;  /* 0x00000404ff097984 */ /* 0x000f640008000800 */
[----:B-----5:R-:W-:-:S04]  /*05d0*/  IMAD.WIDE R4, R9, 0x4, R4 ;  /* 0x0000000409047825 */ /* 0x020fc800078e0204 */
[----:B-1----:R-:W-:Y:S01]  /*05e0*/  IMAD.WIDE R6, R9, 0x4, R6 ;  /* 0x0000000409067825 */ /* 0x002fe200078e0206 */
[----:B------:R2:W-:Y:S04]  /*05f0*/  STG.E desc[UR36][R4.64], RZ ;  /* 0x000000ff04007986 */ /* 0x0005e8000c101924 */
[----:B------:R2:W-:Y:S02]  /*0600*/  STG.E desc[UR36][R6.64], R0 ;  /* 0x0000000006007986 */ /* 0x0005e4000c101924 */
.L_x_66:
[----:B--2---:R2:W5:Y:S01]  /*0610*/  LDG.E.64 R4, desc[UR36][R2.64] ;  /* 0x0000002402047981 */ /* 0x004562000c1e1b00 */
[----:B---3--:R-:W-:-:S04]  /*0620*/  MOV R0, 0x140 ;  /* 0x0000014000007802 */ /* 0x008fc80000000f00 */
[----:B-1--4-:R2:W1:Y:S03]  /*0630*/  LDC.64 R6, c[0x4][R0] ;  /* 0x0100000000067b82 */ /* 0x0124660000000a00 */
[----:B------:R-:W-:-:S07]  /*0640*/  LEPC R20, `(.L_x_67) ;  /* 0x000000001014794e */ /* 0x000fce0000000000 */
[----:B012--5:R-:W-:Y:S05]  /*0650*/  CALL.ABS.NOINC R6 ;  /* 0x0000000006007343 */ /* 0x027fea0003c00000 */
.L_x_67:
[----:B------:R-:W0:Y:S01]  /*0660*/  LDC.64 R2, c[0x0][0x398] ;  /* 0x0000e600ff027b82 */ /* 0x000e220000000a00 */
[----:B------:R-:W-:-:S05]  /*0670*/  IMAD.MOV.U32 R5, RZ, RZ, 0x7fffffff ;  /* 0x7fffffffff057424 */ /* 0x000fca00078e00ff */
[----:B0-----:R-:W2:Y:S02]  /*0680*/  ATOMG.E.INC.STRONG.GPU PT, R2, desc[UR36][R2.64], R5 ;  /* 0x80000005020279a8 */ /* 0x001ea400099ef124 */
[----:B------:R-:W0:Y:S01]  /*0690*/  S2UR UR5, SR_CgaCtaId ;  /* 0x00000000000579c3 */ /* 0x000e220000008800 */
[----:B------:R-:W-:Y:S02]  /*06a0*/  UMOV UR4, 0x400 ;  /* 0x0000040000047882 */ /* 0x000fe40000000000 */
[----:B0-----:R-:W-:-:S09]  /*06b0*/  ULEA UR4, UR5, UR4, 0x18 ;  /* 0x0000000405047291 */ /* 0x001fd2000f8ec0ff */
[----:B--2---:R2:W-:Y:S03]  /*06c0*/  STS [UR4], R2 ;  /* 0x00000002ff007988 */ /* 0x0045e60008000804 */
.L_x_65:
[----:B------:R-:W-:Y:S05]  /*06d0*/  WARPSYNC.ALL ;  /* 0x0000000000007948 */ /* 0x000fea0003800000 */
[----:B------:R-:W5:Y:S08]  /*06e0*/  S2UR UR5, SR_CgaCtaId ;  /* 0x00000000000579c3 */ /* 0x000f700000008800 */
[----:B------:R-:W-:Y:S06]  /*06f0*/  BAR.SYNC.DEFER_BLOCKING 0x0 ;  /* 0x0000000000007b1d */ /* 0x000fec0000010000 */
[----:B------:R-:W-:-:S02]  /*0700*/  UMOV UR4, 0x400 ;  /* 0x0000040000047882 */ /* 0x000fc40000000000 */
[----:B-----5:R-:W-:-:S09]  /*0710*/  ULEA UR4, UR5, UR4, 0x18 ;  /* 0x0000000405047291 */ /* 0x020fd2000f8ec0ff */
[----:B---3--:R-:W3:Y:S02]  /*0720*/  LDS R0, [UR4] ;  /* 0x00000004ff007984 */ /* 0x008ee40008000800 */
[----:B------:R-:W3:Y:S02]  /*0730*/  LDCU UR4, c[0x0][0x390] ;  /* 0x00007200ff0477ac */ /* 0x000ee40008000800 */
[----:B---3--:R-:W-:-:S13]  /*0740*/  ISETP.GE.AND P0, PT, R0, UR4, PT ;  /* 0x0000000400007c0c */ /* 0x008fda000bf06270 */
[----:B------:R-:W-:Y:S05]  /*0750*/  @!P0 BRA `(.L_x_68) ;  /* 0xfffffff800848947 */ /* 0x000fea000383ffff */
[----:B------:R-:W-:Y:S05]  /*0760*/  EXIT ;  /* 0x000000000000794d */ /* 0x000fea0003800000 */
.L_x_69:
        /* <DEDUP_REMOVED lines=9> */
.L_x_77:


//--------------------- .nv.shared.reserved.0     --------------------------
	.section	.nv.shared.reserved.0,"aw",@nobits
	.weak		__nv_reservedSMEM_offset_0_alias
	.size		__nv_reservedSMEM_offset_0_alias, 0, 64
	.other		__nv_reservedSMEM_offset_0_alias,@"STO_CUDA_RESERVED_SHARED STV_DEFAULT"
__nv_reservedSMEM_offset_0_alias:
	.zero		0
	.zero		64


//--------------------- .nv.global                --------------------------
	.section	.nv.global,"aw",@nobits
.nv.global:
	.type		_ZN34_INTERNAL_93379e88_4_k_cu_a259fc2b6thrust24THRUST_300001_SM_1000_NS12placeholders2_5E,@object
	.size		_ZN34_INTERNAL_93379e88_4_k_cu_a259fc2b6thrust24THRUST_300001_SM_1000_NS12placeholders2_5E,(_ZN34_INTERNAL_93379e88_4_k_cu_a259fc2b4cuda3std3__45__cpo6cbeginE - _ZN34_INTERNAL_93379e88_4_k_cu_a259fc2b6thrust24THRUST_300001_SM_1000_NS12placeholders2_5E)
_ZN34_INTERNAL_93379e88_4_k_cu_a259fc2b6thrust24THRUST_300001_SM_1000_NS12placeholders2_5E:
	.zero		1
	.type		_ZN34_INTERNAL_93379e88_4_k_cu_a259fc2b4cuda3std3__45__cpo6cbeginE,@object
	.size		_ZN34_INTERNAL_93379e88_4_k_cu_a259fc2b4cuda3std3__45__cpo6cbeginE,(_ZN34_INTERNAL_93379e88_4_k_cu_a259fc2b4cuda3std6ranges3__45__cpo6cbeginE - _ZN34_INTERNAL_93379e88_4_k_cu_a259fc2b4cuda3std3__45__cpo6cbeginE)
_ZN34_INTERNAL_93379e88_4_k_cu_a259fc2b4cuda3std3__45__cpo6cbeginE:
	.zero		1
	.type		_ZN34_INTERNAL_93379e88_4_k_cu_a259fc2b4cuda3std6ranges3__45__cpo6cbeginE,@object
	.size		_ZN34_INTERNAL_93379e88_4_k_cu_a259fc2b4cuda3std6ranges3__45__cpo6cbeginE,(_ZN34_INTERNAL_93379e88_4_k_cu_a259fc2b4cuda3std3__48in_placeE - _ZN34_INTERNAL_93379e88_4_k_cu_a259fc2b4cuda3std6ranges3__45__cpo6cbeginE)
_ZN34_INTERNAL_93379e88_4_k_cu_a259fc2b4cuda3std6ranges3__45__cpo6cbeginE:
	.zero		1
	.type		_ZN34_INTERNAL_93379e88_4_k_cu_a259fc2b4cuda3std3__48in_placeE,@object
	.size		_ZN34_INTERNAL_93379e88_4_k_cu_a259fc2b4cuda3std3__48in_placeE,(_ZN34_INTERNAL_93379e88_4_k_cu_a259fc2b4cuda3std6ranges3__45__cpo4sizeE - _ZN34_INTERNAL_93379e88_4_k_cu_a259fc2b4cuda3std3__48in_placeE)
_ZN34_INTERNAL_93379e88_4_k_cu_a259fc2b4cuda3std3__48in_placeE:
	.zero		1
	.type		_ZN34_INTERNAL_93379e88_4_k_cu_a259fc2b4cuda3std6ranges3__45__cpo4sizeE,@object
	.size		_ZN34_INTERNAL_93379e88_4_k_cu_a259fc2b4cuda3std6ranges3__45__cpo4sizeE,(_ZN34_INTERNAL_93379e88_4_k_cu_a259fc2b6thrust24THRUST_300001_SM_1000_NS12placeholders2_9E - _ZN34_INTERNAL_93379e88_4_k_cu_a259fc2b4cuda3std6ranges3__45__cpo4sizeE)
_ZN34_INTERNAL_93379e88_4_k_cu_a259fc2b4cuda3std6ranges3__45__cpo4sizeE:
	.zero		1
	.type		_ZN34_INTERNAL_93379e88_4_k_cu_a259fc2b6thrust24THRUST_300001_SM_1000_NS12placeholders2_9E,@object
	.size		_ZN34_INTERNAL_93379e88_4_k_cu_a259fc2b6thrust24THRUST_300001_SM_1000_NS12placeholders2_9E,(_ZN34_INTERNAL_93379e88_4_k_cu_a259fc2b4cuda3std3__45__cpo7crbeginE - _ZN34_INTERNAL_93379e88_4_k_cu_a259fc2b6thrust24THRUST_300001_SM_1000_NS12placeholders2_9E)
_ZN34_INTERNAL_93379e88_4_k_cu_a259fc2b6thrust24THRUST_300001_SM_1000_NS12placeholders2_9E:
	.zero		1
	.type		_ZN34_INTERNAL_93379e88_4_k_cu_a259fc2b4cuda3std3__45__cpo7crbeginE,@object
	.size		_ZN34_INTERNAL_93379e88_4_k_cu_a259fc2b4cuda3std3__45__cpo7crbeginE,(_ZN34_INTERNAL_93379e88_4_k_cu_a259fc2b4cuda3std6ranges3__45__cpo4nextE - _ZN34_INTERNAL_93379e88_4_k_cu_a259fc2b4cuda3std3__45__cpo7crbeginE)
_ZN34_INTERNAL_93379e88_4_k_cu_a259fc2b4cuda3std3__45__cpo7crbeginE:
	.zero		1
	.type		_ZN34_INTERNAL_93379e88_4_k_cu_a259fc2b4cuda3std6ranges3__45__cpo4nextE,@object
	.size		_ZN34_INTERNAL_93379e88_4_k_cu_a259fc2b4cuda3std6ranges3__45__cpo4nextE,(_ZN34_INTERNAL_93379e88_4_k_cu_a259fc2b4cuda3std6ranges3__45__cpo4swapE - _ZN34_INTERNAL_93379e88_4_k_cu_a259fc2b4cuda3std6ranges3__45__cpo4nextE)
_ZN34_INTERNAL_93379e88_4_k_cu_a259fc2b4cuda3std6ranges3__45__cpo4nextE:
	.zero		1
	.type		_ZN34_INTERNAL_93379e88_4_k_cu_a259fc2b4cuda3std6ranges3__45__cpo4swapE,@object
	.size		_ZN34_INTERNAL_93379e88_4_k_cu_a259fc2b4cuda3std6ranges3__45__cpo4swapE,(_ZN34_INTERNAL_93379e88_4_k_cu_a259fc2b6thrust24THRUST_300001_SM_1000_NS12placeholders2_1E - _ZN34_INTERNAL_93379e88_4_k_cu_a259fc2b4cuda3std6ranges3__45__cpo4swapE)
_ZN34_INTERNAL_93379e88_4_k_cu_a259fc2b4cuda3std6ranges3__45__cpo4swapE:
	.zero		1
	.type		_ZN34_INTERNAL_93379e88_4_k_cu_a259fc2b6thrust24THRUST_300001_SM_1000_NS12placeholders2_1E,@object
	.size		_ZN34_INTERNAL_93379e88_4_k_cu_a259fc2b6thrust24THRUST_300001_SM_1000_NS12placeholders2_1E,(_ZN34_INTERNAL_93379e88_4_k_cu_a259fc2b6thrust24THRUST_300001_SM_1000_NS12placeholders2_3E - _ZN34_INTERNAL_93379e88_4_k_cu_a259fc2b6thrust24THRUST_300001_SM_1000_NS12placeholders2_1E)
_ZN34_INTERNAL_93379e88_4_k_cu_a259fc2b6thrust24THRUST_300001_SM_1000_NS12placeholders2_1E:
	.zero		1
	.type		_ZN34_INTERNAL_93379e88_4_k_cu_a259fc2b6thrust24THRUST_300001_SM_1000_NS12placeholders2_3E,@object
	.size		_ZN34_INTERNAL_93379e88_4_k_cu_a259fc2b6thrust24THRUST_300001_SM_1000_NS12placeholders2_3E,(_ZN34_INTERNAL_93379e88_4_k_cu_a259fc2b4cuda3std3__45__cpo5beginE - _ZN34_INTERNAL_93379e88_4_k_cu_a259fc2b6thrust24THRUST_300001_SM_1000_NS12placeholders2_3E)
_ZN34_INTERNAL_93379e88_4_k_cu_a259fc2b6thrust24THRUST_300001_SM_1000_NS12placeholders2_3E:
	.zero		1
	.type		_ZN34_INTERNAL_93379e88_4_k_cu_a259fc2b4cuda3std3__45__cpo5beginE,@object
	.size		_ZN34_INTERNAL_93379e88_4_k_cu_a259fc2b4cuda3std3__45__cpo5beginE,(_ZN34_INTERNAL_93379e88_4_k_cu_a259fc2b4cuda3std6ranges3__45__cpo5beginE - _ZN34_INTERNAL_93379e88_4_k_cu_a259fc2b4cuda3std3__45__cpo5beginE)
_ZN34_INTERNAL_93379e88_4_k_cu_a259fc2b4cuda3std3__45__cpo5beginE:
	.zero		1
	.type		_ZN34_INTERNAL_93379e88_4_k_cu_a259fc2b4cuda3std6ranges3__45__cpo5beginE,@object
	.size		_ZN34_INTERNAL_93379e88_4_k_cu_a259fc2b4cuda3std6ranges3__45__cpo5beginE,(_ZN34_INTERNAL_93379e88_4_k_cu_a259fc2b4cuda3std3__436_GLOBAL__N__93379e88_4_k_cu_a259fc2b6ignoreE - _ZN34_INTERNAL_93379e88_4_k_cu_a259fc2b4cuda3std6ranges3__45__cpo5beginE)
_ZN34_INTERNAL_93379e88_4_k_cu_a259fc2b4cuda3std6ranges3__45__cpo5beginE:
	.zero		1
	.type		_ZN34_INTERNAL_93379e88_4_k_cu_a259fc2b4cuda3std3__436_GLOBAL__N__93379e88_4_k_cu_a259fc2b6ignoreE,@object
	.size		_ZN34_INTERNAL_93379e88_4_k_cu_a259fc2b4cuda3std3__436_GLOBAL__N__93379e88_4_k_cu_a259fc2b6ignoreE,(_ZN34_INTERNAL_93379e88_4_k_cu_a259fc2b4cuda3std6ranges3__45__cpo4dataE - _ZN34_INTERNAL_93379e88_4_k_cu_a259fc2b4cuda3std3__436_GLOBAL__N__93379e88_4_k_cu_a259fc2b6ignoreE)
_ZN34_INTERNAL_93379e88_4_k_cu_a259fc2b4cuda3std3__436_GLOBAL__N__93379e88_4_k_cu_a259fc2b6ignoreE:
	.zero		1
	.type		_ZN34_INTERNAL_93379e88_4_k_cu_a259fc2b4cuda3std6ranges3__45__cpo4dataE,@object
	.size		_ZN34_INTERNAL_93379e88_4_k_cu_a259fc2b4cuda3std6ranges3__45__cpo4dataE,(_ZN34_INTERNAL_93379e88_4_k_cu_a259fc2b6thrust24THRUST_300001_SM_1000_NS12placeholders2_7E - _ZN34_INTERNAL_93379e88_4_k_cu_a259fc2b4cuda3std6ranges3__45__cpo4dataE)
_ZN34_INTERNAL_93379e88_4_k_cu_a259fc2b4cuda3std6ranges3__45__cpo4dataE:
	.zero		1
	.type		_ZN34_INTERNAL_93379e88_4_k_cu_a259fc2b6thrust24THRUST_300001_SM_1000_NS12placeholders2_7E,@object
	.size		_ZN34_INTERNAL_93379e88_4_k_cu_a259fc2b6thrust24THRUST_300001_SM_1000_NS12placeholders2_7E,(_ZN34_INTERNAL_93379e88_4_k_cu_a259fc2b4cuda3std3__45__cpo6rbeginE - _ZN34_INTERNAL_93379e88_4_k_cu_a259fc2b6thrust24THRUST_300001_SM_1000_NS12placeholders2_7E)
_ZN34_INTERNAL_93379e88_4_k_cu_a259fc2b6thrust24THRUST_300001_SM_1000_NS12placeholders2_7E:
	.zero		1
	.type		_ZN34_INTERNAL_93379e88_4_k_cu_a259fc2b4cuda3std3__45__cpo6rbeginE,@object
	.size		_ZN34_INTERNAL_93379e88_4_k_cu_a259fc2b4cuda3std3__45__cpo6rbeginE,(_ZN34_INTERNAL_93379e88_4_k_cu_a259fc2b4cuda3std6ranges3__45__cpo7advanceE - _ZN34_INTERNAL_93379e88_4_k_cu_a259fc2b4cuda3std3__45__cpo6rbeginE)
_ZN34_INTERNAL_93379e88_4_k_cu_a259fc2b4cuda3std3__45__cpo6rbeginE:
	.zero		1
	.type		_ZN34_INTERNAL_93379e88_4_k_cu_a259fc2b4cuda3std6ranges3__45__cpo7advanceE,@object
	.size		_ZN34_INTERNAL_93379e88_4_k_cu_a259fc2b4cuda3std6ranges3__45__cpo7advanceE,(_ZN34_INTERNAL_93379e88_4_k_cu_a259fc2b4cuda3std3__47nulloptE - _ZN34_INTERNAL_93379e88_4_k_cu_a259fc2b4cuda3std6ranges3__45__cpo7advanceE)
_ZN34_INTERNAL_93379e88_4_k_cu_a259fc2b4cuda3std6ranges3__45__cpo7advanceE:
	.zero		1
	.type		_ZN34_INTERNAL_93379e88_4_k_cu_a259fc2b4cuda3std3__47nulloptE,@object
	.size		_ZN34_INTERNAL_93379e88_4_k_cu_a259fc2b4cuda3std3__47nulloptE,(_ZN34_INTERNAL_93379e88_4_k_cu_a259fc2b4cuda3std6ranges3__45__cpo8distanceE - _ZN34_INTERNAL_93379e88_4_k_cu_a259fc2b4cuda3std3__47nulloptE)
_ZN34_INTERNAL_93379e88_4_k_cu_a259fc2b4cuda3std3__47nulloptE:
	.zero		1
	.type		_ZN34_INTERNAL_93379e88_4_k_cu_a259fc2b4cuda3std6ranges3__45__cpo8distanceE,@object
	.size		_ZN34_INTERNAL_93379e88_4_k_cu_a259fc2b4cuda3std6ranges3__45__cpo8distanceE,(_ZN34_INTERNAL_93379e88_4_k_cu_a259fc2b6thrust24THRUST_300001_SM_1000_NS12placeholders2_6E - _ZN34_INTERNAL_93379e88_4_k_cu_a259fc2b4cuda3std6ranges3__45__cpo8distanceE)
_ZN34_INTERNAL_93379e88_4_k_cu_a259fc2b4cuda3std6ranges3__45__cpo8distanceE:
	.zero		1
	.type		_ZN34_INTERNAL_93379e88_4_k_cu_a259fc2b6thrust24THRUST_300001_SM_1000_NS12placeholders2_6E,@object
	.size		_ZN34_INTERNAL_93379e88_4_k_cu_a259fc2b6thrust24THRUST_300001_SM_1000_NS12placeholders2_6E,(_ZN34_INTERNAL_93379e88_4_k_cu_a259fc2b4cuda3std3__45__cpo4cendE - _ZN34_INTERNAL_93379e88_4_k_cu_a259fc2b6thrust24THRUST_300001_SM_1000_NS12placeholders2_6E)
_ZN34_INTERNAL_93379e88_4_k_cu_a259fc2b6thrust24THRUST_300001_SM_1000_NS12placeholders2_6E:
	.zero		1
	.type		_ZN34_INTERNAL_93379e88_4_k_cu_a259fc2b4cuda3std3__45__cpo4cendE,@object
	.size		_ZN34_INTERNAL_93379e88_4_k_cu_a259fc2b4cuda3std3__45__cpo4cendE,(_ZN34_INTERNAL_93379e88_4_k_cu_a259fc2b4cuda3std6ranges3__45__cpo4cendE - _ZN34_INTERNAL_93379e88_4_k_cu_a259fc2b4cuda3std3__45__cpo4cendE)
_ZN34_INTERNAL_93379e88_4_k_cu_a259fc2b4cuda3std3__45__cpo4cendE:
	.zero		1
	.type		_ZN34_INTERNAL_93379e88_4_k_cu_a259fc2b4cuda3std6ranges3__45__cpo4cendE,@object
	.size		_ZN34_INTERNAL_93379e88_4_k_cu_a259fc2b4cuda3std6ranges3__45__cpo4cendE,(_ZN34_INTERNAL_93379e88_4_k_cu_a259fc2b4cuda3std3__420unreachable_sentinelE - _ZN34_INTERNAL_93379e88_4_k_cu_a259fc2b4cuda3std6ranges3__45__cpo4cendE)
_ZN34_INTERNAL_93379e88_4_k_cu_a259fc2b4cuda3std6ranges3__45__cpo4cendE:
	.zero		1
	.type		_ZN34_INTERNAL_93379e88_4_k_cu_a259fc2b4cuda3std3__420unreachable_sentinelE,@object
	.size		_ZN34_INTERNAL_93379e88_4_k_cu_a259fc2b4cuda3std3__420unreachable_sentinelE,(_ZN34_INTERNAL_93379e88_4_k_cu_a259fc2b4cuda3std6ranges3__45__cpo5ssizeE - _ZN34_INTERNAL_93379e88_4_k_cu_a259fc2b4cuda3std3__420unreachable_sentinelE)
_ZN34_INTERNAL_93379e88_4_k_cu_a259fc2b4cuda3std3__420unreachable_sentinelE:
	.zero		1
	.type		_ZN34_INTERNAL_93379e88_4_k_cu_a259fc2b4cuda3std6ranges3__45__cpo5ssizeE,@object
	.size		_ZN34_INTERNAL_93379e88_4_k_cu_a259fc2b4cuda3std6ranges3__45__cpo5ssizeE,(_ZN34_INTERNAL_93379e88_4_k_cu_a259fc2b6thrust24THRUST_300001_SM_1000_NS12placeholders3_10E - _ZN34_INTERNAL_93379e88_4_k_cu_a259fc2b4cuda3std6ranges3__45__cpo5ssizeE)
_ZN34_INTERNAL_93379e88_4_k_cu_a259fc2b4cuda3std6ranges3__45__cpo5ssizeE:
	.zero		1
	.type		_ZN34_INTERNAL_93379e88_4_k_cu_a259fc2b6thrust24THRUST_300001_SM_1000_NS12placeholders3_10E,@object
	.size		_ZN34_INTERNAL_93379e88_4_k_cu_a259fc2b6thrust24THRUST_300001_SM_1000_NS12placeholders3_10E,(_ZN34_INTERNAL_93379e88_4_k_cu_a259fc2b4cuda3std3__45__cpo5crendE - _ZN34_INTERNAL_93379e88_4_k_cu_a259fc2b6thrust24THRUST_300001_SM_1000_NS12placeholders3_10E)
_ZN34_INTERNAL_93379e88_4_k_cu_a259fc2b6thrust24THRUST_300001_SM_1000_NS12placeholders3_10E:
	.zero		1
	.type		_ZN34_INTERNAL_93379e88_4_k_cu_a259fc2b4cuda3std3__45__cpo5crendE,@object
	.size		_ZN34_INTERNAL_93379e88_4_k_cu_a259fc2b4cuda3std3__45__cpo5crendE,(_ZN34_INTERNAL_93379e88_4_k_cu_a259fc2b4cuda3std6ranges3__45__cpo4prevE - _ZN34_INTERNAL_93379e88_4_k_cu_a259fc2b4cuda3std3__45__cpo5crendE)
_ZN34_INTERNAL_93379e88_4_k_cu_a259fc2b4cuda3std3__45__cpo5crendE:
	.zero		1
	.type		_ZN34_INTERNAL_93379e88_4_k_cu_a259fc2b4cuda3std6ranges3__45__cpo4prevE,@object
	.size		_ZN34_INTERNAL_93379e88_4_k_cu_a259fc2b4cuda3std6ranges3__45__cpo4prevE,(_ZN34_INTERNAL_93379e88_4_k_cu_a259fc2b4cuda3std6ranges3__45__cpo9iter_moveE - _ZN34_INTERNAL_93379e88_4_k_cu_a259fc2b4cuda3std6ranges3__45__cpo4prevE)
_ZN34_INTERNAL_93379e88_4_k_cu_a259fc2b4cuda3std6ranges3__45__cpo4prevE:
	.zero		1
	.type		_ZN34_INTERNAL_93379e88_4_k_cu_a259fc2b4cuda3std6ranges3__45__cpo9iter_moveE,@object
	.size		_ZN34_INTERNAL_93379e88_4_k_cu_a259fc2b4cuda3std6ranges3__45__cpo9iter_moveE,(_ZN34_INTERNAL_93379e88_4_k_cu_a259fc2b6thrust24THRUST_300001_SM_1000_NS12placeholders2_2E - _ZN34_INTERNAL_93379e88_4_k_cu_a259fc2b4cuda3std6ranges3__45__cpo9iter_moveE)
_ZN34_INTERNAL_93379e88_4_k_cu_a259fc2b4cuda3std6ranges3__45__cpo9iter_moveE:
	.zero		1
	.type		_ZN34_INTERNAL_93379e88_4_k_cu_a259fc2b6thrust24THRUST_300001_SM_1000_NS12placeholders2_2E,@object
	.size		_ZN34_INTERNAL_93379e88_4_k_cu_a259fc2b6thrust24THRUST_300001_SM_1000_NS12placeholders2_2E,(_ZN34_INTERNAL_93379e88_4_k_cu_a259fc2b6thrust24THRUST_300001_SM_1000_NS12placeholders2_4E - _ZN34_INTERNAL_93379e88_4_k_cu_a259fc2b6thrust24THRUST_300001_SM_1000_NS12placeholders2_2E)
_ZN34_INTERNAL_93379e88_4_k_cu_a259fc2b6thrust24THRUST_300001_SM_1000_NS12placeholders2_2E:
	.zero		1
	.type		_ZN34_INTERNAL_93379e88_4_k_cu_a259fc2b6thrust24THRUST_300001_SM_1000_NS12placeholders2_4E,@object
	.size		_ZN34_INTERNAL_93379e88_4_k_cu_a259fc2b6thrust24THRUST_300001_SM_1000_NS12placeholders2_4E,(_ZN34_INTERNAL_93379e88_4_k_cu_a259fc2b4cuda3std3__45__cpo3endE - _ZN34_INTERNAL_93379e88_4_k_cu_a259fc2b6thrust24THRUST_300001_SM_1000_NS12placeholders2_4E)
_ZN34_INTERNAL_93379e88_4_k_cu_a259fc2b6thrust24THRUST_300001_SM_1000_NS12placeholders2_4E:
	.zero		1
	.type		_ZN34_INTERNAL_93379e88_4_k_cu_a259fc2b4cuda3std3__45__cpo3endE,@object
	.size		_ZN34_INTERNAL_93379e88_4_k_cu_a259fc2b4cuda3std3__45__cpo3endE,(_ZN34_INTERNAL_93379e88_4_k_cu_a259fc2b4cuda3std6ranges3__45__cpo3endE - _ZN34_INTERNAL_93379e88_4_k_cu_a259fc2b4cuda3std3__45__cpo3endE)
_ZN34_INTERNAL_93379e88_4_k_cu_a259fc2b4cuda3std3__45__cpo3endE:
	.zero		1
	.type		_ZN34_INTERNAL_93379e88_4_k_cu_a259fc2b4cuda3std6ranges3__45__cpo3endE,@object
	.size		_ZN34_INTERNAL_93379e88_4_k_cu_a259fc2b4cuda3std6ranges3__45__cpo3endE,(_ZN34_INTERNAL_93379e88_4_k_cu_a259fc2b4cuda3std3__419piecewise_constructE - _ZN34_INTERNAL_93379e88_4_k_cu_a259fc2b4cuda3std6ranges3__45__cpo3endE)
_ZN34_INTERNAL_93379e88_4_k_cu_a259fc2b4cuda3std6ranges3__45__cpo3endE:
	.zero		1
	.type		_ZN34_INTERNAL_93379e88_4_k_cu_a259fc2b4cuda3std3__419piecewise_constructE,@object
	.size		_ZN34_INTERNAL_93379e88_4_k_cu_a259fc2b4cuda3std3__419piecewise_constructE,(_ZN34_INTERNAL_93379e88_4_k_cu_a259fc2b4cuda3std6ranges3__45__cpo5cdataE - _ZN34_INTERNAL_93379e88_4_k_cu_a259fc2b4cuda3std3__419piecewise_constructE)
_ZN34_INTERNAL_93379e88_4_k_cu_a259fc2b4cuda3std3__419piecewise_constructE:
	.zero		1
	.type		_ZN34_INTERNAL_93379e88_4_k_cu_a259fc2b4cuda3std6ranges3__45__cpo5cdataE,@object
	.size		_ZN34_INTERNAL_93379e88_4_k_cu_a259fc2b4cuda3std6ranges3__45__cpo5cdataE,(_ZN34_INTERNAL_93379e88_4_k_cu_a259fc2b6thrust24THRUST_300001_SM_1000_NS12placeholders2_8E - _ZN34_INTERNAL_93379e88_4_k_cu_a259fc2b4cuda3std6ranges3__45__cpo5cdataE)
_ZN34_INTERNAL_93379e88_4_k_cu_a259fc2b4cuda3std6ranges3__45__cpo5cdataE:
	.zero		1
	.type		_ZN34_INTERNAL_93379e88_4_k_cu_a259fc2b6thrust24THRUST_300001_SM_1000_NS12placeholders2_8E,@object
	.size		_ZN34_INTERNAL_93379e88_4_k_cu_a259fc2b6thrust24THRUST_300001_SM_1000_NS12placeholders2_8E,(_ZN34_INTERNAL_93379e88_4_k_cu_a259fc2b4cuda3std3__45__cpo4rendE - _ZN34_INTERNAL_93379e88_4_k_cu_a259fc2b6thrust24THRUST_300001_SM_1000_NS12placeholders2_8E)
_ZN34_INTERNAL_93379e88_4_k_cu_a259fc2b6thrust24THRUST_300001_SM_1000_NS12placeholders2_8E:
	.zero		1
	.type		_ZN34_INTERNAL_93379e88_4_k_cu_a259fc2b4cuda3std3__45__cpo4rendE,@object
	.size		_ZN34_INTERNAL_93379e88_4_k_cu_a259fc2b4cuda3std3__45__cpo4rendE,(_ZN34_INTERNAL_93379e88_4_k_cu_a259fc2b4cuda3std6ranges3__45__cpo9iter_swapE - _ZN34_INTERNAL_93379e88_4_k_cu_a259fc2b4cuda3std3__45__cpo4rendE)
_ZN34_INTERNAL_93379e88_4_k_cu_a259fc2b4cuda3std3__45__cpo4rendE:
	.zero		1
	.type		_ZN34_INTERNAL_93379e88_4_k_cu_a259fc2b4cuda3std6ranges3__45__cpo9iter_swapE,@object
	.size		_ZN34_INTERNAL_93379e88_4_k_cu_a259fc2b4cuda3std6ranges3__45__cpo9iter_swapE,(_ZN34_INTERNAL_93379e88_4_k_cu_a259fc2b4cuda3std3__48unexpectE - _ZN34_INTERNAL_93379e88_4_k_cu_a259fc2b4cuda3std6ranges3__45__cpo9iter_swapE)
_ZN34_INTERNAL_93379e88_4_k_cu_a259fc2b4cuda3std6ranges3__45__cpo9iter_swapE:
	.zero		1
	.type		_ZN34_INTERNAL_93379e88_4_k_cu_a259fc2b4cuda3std3__48unexpectE,@object
	.size		_ZN34_INTERNAL_93379e88_4_k_cu_a259fc2b4cuda3std3__48unexpectE,(_ZN34_INTERNAL_93379e88_4_k_cu_a259fc2b6thrust24THRUST_300001_SM_1000_NS6system6detail10sequential3seqE - _ZN34_INTERNAL_93379e88_4_k_cu_a259fc2b4cuda3std3__48unexpectE)
_ZN34_INTERNAL_93379e88_4_k_cu_a259fc2b4cuda3std3__48unexpectE:
	.zero		1
	.type		_ZN34_INTERNAL_93379e88_4_k_cu_a259fc2b6thrust24THRUST_300001_SM_1000_NS6system6detail10sequential3seqE,@object
	.size		_ZN34_INTERNAL_93379e88_4_k_cu_a259fc2b6thrust24THRUST_300001_SM_1000_NS6system6detail10sequential3seqE,(.L_29 - _ZN34_INTERNAL_93379e88_4_k_cu_a259fc2b6thrust24THRUST_300001_SM_1000_NS6system6detail10sequential3seqE)
_ZN34_INTERNAL_93379e88_4_k_cu_a259fc2b6thrust24THRUST_300001_SM_1000_NS6system6detail10sequential3seqE:
	.zero		1
.L_29:


//--------------------- .nv.shared._Z9switch_xyPcPiS0_S0_S0_S0_S_iiS0_S0_ --------------------------
	.section	.nv.shared._Z9switch_xyPcPiS0_S0_S0_S0_S_iiS0_S0_,"aw",@nobits
	.sectionflags	@""
	.align	4
.nv.shared._Z9switch_xyPcPiS0_S0_S0_S0_S_iiS0_S0_:
	.zero		1040


//--------------------- .nv.shared._Z11output_sortPiiS_ --------------------------
	.section	.nv.shared._Z11output_sortPiiS_,"aw",@nobits
	.sectionflags	@""
	.align	16
.nv.shared._Z11output_sortPiiS_:
	.zero		3236


//--------------------- .nv.shared._Z10merge_scanPcPiS0_PS0_S0_iS0_P11state_arrayILi3EES0_Phi --------------------------
	.section	.nv.shared._Z10merge_scanPcPiS0_PS0_S0_iS0_P11state_arrayILi3EES0_Phi,"aw",@nobits
	.sectionflags	@""
	.align	16
.nv.shared._Z10merge_scanPcPiS0_PS0_S0_iS0_P11state_arrayILi3EES0_Phi:
	.zero		5452


//--------------------- .nv.shared._Z21remove_empty_elementsPPiS_iS_S_S_S_S_i --------------------------
	.section	.nv.shared._Z21remove_empty_elementsPPiS_iS_S_S_S_S_i,"aw",@nobits
	.sectionflags	@""
	.align	4
.nv.shared._Z21remove_empty_elementsPPiS_iS_S_S_S_S_i:
	.zero		1032


//--------------------- .nv.constant0._ZN3cub18CUB_300001_SM_10006detail11EmptyKernelIvEEvv --------------------------
	.section	.nv.constant0._ZN3cub18CUB_300001_SM_10006detail11EmptyKernelIvEEvv,"a",@progbits
	.sectionflags	@""
	.align	4
.nv.constant0._ZN3cub18CUB_300001_SM_10006detail11EmptyKernelIvEEvv:
	.zero		896


//--------------------- .nv.constant0._Z11clear_arrayPii --------------------------
	.section	.nv.constant0._Z11clear_arrayPii,"a",@progbits
	.sectionflags	@""
	.align	4
.nv.constant0._Z11clear_arrayPii:
	.zero		908


//--------------------- .nv.constant0._Z9switch_xyPcPiS0_S0_S0_S0_S_iiS0_S0_ --------------------------
	.section	.nv.constant0._Z9switch_xyPcPiS0_S0_S0_S0_S_iiS0_S0_,"a",@progbits
	.sectionflags	@""
	.align	4
.nv.constant0._Z9switch_xyPcPiS0_S0_S0_S0_S_iiS0_S0_:
	.zero		976


//--------------------- .nv.constant0._Z16coord_len_offsetPcPiS0_S0_S0_S0_S0_iiS0_S0_ --------------------------
	.section	.nv.constant0._Z16coord_len_offsetPcPiS0_S0_S0_S0_S0_iiS0_S0_,"a",@progbits
	.sectionflags	@""
	.align	4
.nv.constant0._Z16coord_len_offsetPcPiS0_S0_S0_S0_S0_iiS0_S0_:
	.zero		976


//--------------------- .nv.constant0._Z15polyline_coordsPcPiS0_S0_S0_S0_S0_S0_S0_i --------------------------
	.section	.nv.constant0._Z15polyline_coordsPcPiS0_S0_S0_S0_S0_S0_S0_i,"a",@progbits
	.sectionflags	@""
	.align	4
.nv.constant0._Z15polyline_coordsPcPiS0_S0_S0_S0_S0_S0_S0_i:
	.zero		972


//--------------------- .nv.constant0._Z11output_sortPiiS_ --------------------------
	.section	.nv.constant0._Z11output_sortPiiS_,"a",@progbits
	.sectionflags	@""
	.align	4
.nv.constant0._Z11output_sortPiiS_:
	.zero		920


//--------------------- .nv.constant0._Z10merge_scanPcPiS0_PS0_S0_iS0_P11state_arrayILi3EES0_Phi --------------------------
	.section	.nv.constant0._Z10merge_scanPcPiS0_PS0_S0_iS0_P11state_arrayILi3EES0_Phi,"a",@progbits
	.sectionflags	@""
	.align	4
.nv.constant0._Z10merge_scanPcPiS0_PS0_S0_iS0_P11state_arrayILi3EES0_Phi:
	.zero		980


//--------------------- .nv.constant0._Z21remove_empty_elementsPPiS_iS_S_S_S_S_i --------------------------
	.section	.nv.constant0._Z21remove_empty_elementsPPiS_iS_S_S_S_S_i,"a",@progbits
	.sectionflags	@""
	.align	4
.nv.constant0._Z21remove_empty_elementsPPiS_iS_S_S_S_S_i:
	.zero		964


//--------------------- SYMBOLS --------------------------

	.type		.nv.reservedSmem.offset0,@object
	.size		.nv.reservedSmem.offset0,0x4
	.type		.nv.reservedSmem.cap,@object
	.size		.nv.reservedSmem.cap,0x4
	.type		free,@function
	.type		malloc,@function
